//
// Generated by NVIDIA NVVM Compiler
//
// Compiler Build ID: CL-36424714
// Cuda compilation tools, release 13.0, V13.0.88
// Based on NVVM 20.0.0
//

.version 9.0
.target sm_100
.address_size 64

	// .globl	_Z13adjustWeightsP4Edgeii
// _ZZ12findMinEdgesP4EdgePiS1_S1_iiE14localMinWeight has been demoted
// _ZZ15mergeComponentsP4EdgePiS1_S1_S1_iiE13selectedEdges has been demoted
// _ZZ15mergeComponentsP4EdgePiS1_S1_S1_iiE11numSelected has been demoted
// _ZZ15checkComponentsPiS_iE15localComponents has been demoted

.visible .entry _Z13adjustWeightsP4Edgeii(
	.param .u64 .ptr .align 1 _Z13adjustWeightsP4Edgeii_param_0,
	.param .u32 _Z13adjustWeightsP4Edgeii_param_1,
	.param .u32 _Z13adjustWeightsP4Edgeii_param_2
)
{
	.reg .pred 	%p<2>;
	.reg .b32 	%r<11>;
	.reg .b64 	%rd<5>;

	ld.param.u64 	%rd1, [_Z13adjustWeightsP4Edgeii_param_0];
	ld.param.u32 	%r3, [_Z13adjustWeightsP4Edgeii_param_1];
	ld.param.u32 	%r2, [_Z13adjustWeightsP4Edgeii_param_2];
	mov.u32 	%r4, %tid.x;
	mov.u32 	%r5, %ctaid.x;
	mov.u32 	%r6, %ntid.x;
	mad.lo.s32 	%r1, %r5, %r6, %r4;
	setp.ge.s32 	%p1, %r1, %r3;
	@%p1 bra 	$L__BB0_2;
	cvta.to.global.u64 	%rd2, %rd1;
	mul.wide.s32 	%rd3, %r1, 16;
	add.s64 	%rd4, %rd2, %rd3;
	ld.global.u32 	%r7, [%rd4+8];
	ld.global.u32 	%r8, [%rd4+12];
	mul.lo.s32 	%r9, %r8, %r7;
	rem.s32 	%r10, %r9, %r2;
	st.global.u32 	[%rd4+8], %r10;
$L__BB0_2:
	ret;

}
	// .globl	_Z12findMinEdgesP4EdgePiS1_S1_ii
.visible .entry _Z12findMinEdgesP4EdgePiS1_S1_ii(
	.param .u64 .ptr .align 1 _Z12findMinEdgesP4EdgePiS1_S1_ii_param_0,
	.param .u64 .ptr .align 1 _Z12findMinEdgesP4EdgePiS1_S1_ii_param_1,
	.param .u64 .ptr .align 1 _Z12findMinEdgesP4EdgePiS1_S1_ii_param_2,
	.param .u64 .ptr .align 1 _Z12findMinEdgesP4EdgePiS1_S1_ii_param_3,
	.param .u32 _Z12findMinEdgesP4EdgePiS1_S1_ii_param_4,
	.param .u32 _Z12findMinEdgesP4EdgePiS1_S1_ii_param_5
)
{
	.reg .pred 	%p<12>;
	.reg .b32 	%r<35>;
	.reg .b64 	%rd<31>;
	// demoted variable
	.shared .align 4 .b8 _ZZ12findMinEdgesP4EdgePiS1_S1_iiE14localMinWeight[1024];
	ld.param.u64 	%rd5, [_Z12findMinEdgesP4EdgePiS1_S1_ii_param_0];
	ld.param.u64 	%rd6, [_Z12findMinEdgesP4EdgePiS1_S1_ii_param_1];
	ld.param.u64 	%rd7, [_Z12findMinEdgesP4EdgePiS1_S1_ii_param_2];
	ld.param.u64 	%rd8, [_Z12findMinEdgesP4EdgePiS1_S1_ii_param_3];
	ld.param.u32 	%r11, [_Z12findMinEdgesP4EdgePiS1_S1_ii_param_4];
	ld.param.u32 	%r12, [_Z12findMinEdgesP4EdgePiS1_S1_ii_param_5];
	cvta.to.global.u64 	%rd1, %rd7;
	cvta.to.global.u64 	%rd2, %rd8;
	cvta.to.global.u64 	%rd3, %rd6;
	cvta.to.global.u64 	%rd4, %rd5;
	mov.u32 	%r1, %tid.x;
	mov.u32 	%r13, %ctaid.x;
	mov.u32 	%r14, %ntid.x;
	mad.lo.s32 	%r2, %r13, %r14, %r1;
	setp.ge.s32 	%p1, %r1, %r11;
	shl.b32 	%r15, %r1, 2;
	mov.u32 	%r16, _ZZ12findMinEdgesP4EdgePiS1_S1_iiE14localMinWeight;
	add.s32 	%r3, %r16, %r15;
	@%p1 bra 	$L__BB1_2;
	mov.b32 	%r17, 2147483647;
	st.shared.u32 	[%r3], %r17;
$L__BB1_2:
	bar.sync 	0;
	setp.ge.s32 	%p2, %r2, %r12;
	@%p2 bra 	$L__BB1_8;
	mul.wide.s32 	%rd9, %r2, 16;
	add.s64 	%rd10, %rd4, %rd9;
	ld.global.u32 	%r18, [%rd10];
	ld.global.u32 	%r19, [%rd10+4];
	ld.global.u32 	%r4, [%rd10+8];
	mul.wide.s32 	%rd11, %r18, 4;
	add.s64 	%rd12, %rd3, %rd11;
	ld.global.u32 	%r5, [%rd12];
	mul.wide.s32 	%rd13, %r19, 4;
	add.s64 	%rd14, %rd3, %rd13;
	ld.global.u32 	%r6, [%rd14];
	setp.eq.s32 	%p3, %r5, %r6;
	@%p3 bra 	$L__BB1_8;
	setp.gt.s32 	%p4, %r5, 255;
	@%p4 bra 	$L__BB1_6;
	shl.b32 	%r20, %r5, 2;
	add.s32 	%r22, %r16, %r20;
	atom.shared.min.s32 	%r23, [%r22], %r4;
$L__BB1_6:
	setp.gt.s32 	%p5, %r6, 255;
	@%p5 bra 	$L__BB1_8;
	shl.b32 	%r24, %r6, 2;
	add.s32 	%r26, %r16, %r24;
	atom.shared.min.s32 	%r27, [%r26], %r4;
$L__BB1_8:
	setp.ge.s32 	%p6, %r1, %r11;
	bar.sync 	0;
	@%p6 bra 	$L__BB1_11;
	ld.shared.u32 	%r7, [%r3];
	setp.eq.s32 	%p7, %r7, 2147483647;
	@%p7 bra 	$L__BB1_11;
	mul.wide.u32 	%rd15, %r1, 4;
	add.s64 	%rd16, %rd2, %rd15;
	atom.global.min.s32 	%r28, [%rd16], %r7;
$L__BB1_11:
	setp.ge.s32 	%p8, %r2, %r12;
	bar.sync 	0;
	@%p8 bra 	$L__BB1_17;
	mul.wide.s32 	%rd17, %r2, 16;
	add.s64 	%rd18, %rd4, %rd17;
	ld.global.u32 	%r29, [%rd18];
	ld.global.u32 	%r30, [%rd18+4];
	ld.global.u32 	%r8, [%rd18+8];
	mul.wide.s32 	%rd19, %r29, 4;
	add.s64 	%rd20, %rd3, %rd19;
	ld.global.u32 	%r9, [%rd20];
	mul.wide.s32 	%rd21, %r30, 4;
	add.s64 	%rd22, %rd3, %rd21;
	ld.global.u32 	%r10, [%rd22];
	setp.eq.s32 	%p9, %r9, %r10;
	@%p9 bra 	$L__BB1_17;
	mul.wide.s32 	%rd23, %r9, 4;
	add.s64 	%rd24, %rd2, %rd23;
	ld.global.u32 	%r31, [%rd24];
	setp.ne.s32 	%p10, %r8, %r31;
	@%p10 bra 	$L__BB1_15;
	add.s64 	%rd26, %rd1, %rd23;
	atom.global.exch.b32 	%r32, [%rd26], %r2;
$L__BB1_15:
	mul.wide.s32 	%rd27, %r10, 4;
	add.s64 	%rd28, %rd2, %rd27;
	ld.global.u32 	%r33, [%rd28];
	setp.ne.s32 	%p11, %r8, %r33;
	@%p11 bra 	$L__BB1_17;
	add.s64 	%rd30, %rd1, %rd27;
	atom.global.exch.b32 	%r34, [%rd30], %r2;
$L__BB1_17:
	ret;

}
	// .globl	_Z15mergeComponentsP4EdgePiS1_S1_S1_ii
.visible .entry _Z15mergeComponentsP4EdgePiS1_S1_S1_ii(
	.param .u64 .ptr .align 1 _Z15mergeComponentsP4EdgePiS1_S1_S1_ii_param_0,
	.param .u64 .ptr .align 1 _Z15mergeComponentsP4EdgePiS1_S1_S1_ii_param_1,
	.param .u64 .ptr .align 1 _Z15mergeComponentsP4EdgePiS1_S1_S1_ii_param_2,
	.param .u64 .ptr .align 1 _Z15mergeComponentsP4EdgePiS1_S1_S1_ii_param_3,
	.param .u64 .ptr .align 1 _Z15mergeComponentsP4EdgePiS1_S1_S1_ii_param_4,
	.param .u32 _Z15mergeComponentsP4EdgePiS1_S1_S1_ii_param_5,
	.param .u32 _Z15mergeComponentsP4EdgePiS1_S1_S1_ii_param_6
)
{
	.reg .pred 	%p<35>;
	.reg .b32 	%r<178>;
	.reg .b64 	%rd<113>;
	// demoted variable
	.shared .align 4 .b8 _ZZ15mergeComponentsP4EdgePiS1_S1_S1_iiE13selectedEdges[1024];
	// demoted variable
	.shared .align 4 .u32 _ZZ15mergeComponentsP4EdgePiS1_S1_S1_iiE11numSelected;
	ld.param.u64 	%rd22, [_Z15mergeComponentsP4EdgePiS1_S1_S1_ii_param_0];
	ld.param.u64 	%rd23, [_Z15mergeComponentsP4EdgePiS1_S1_S1_ii_param_1];
	ld.param.u64 	%rd20, [_Z15mergeComponentsP4EdgePiS1_S1_S1_ii_param_2];
	ld.param.u64 	%rd21, [_Z15mergeComponentsP4EdgePiS1_S1_S1_ii_param_3];
	ld.param.u64 	%rd24, [_Z15mergeComponentsP4EdgePiS1_S1_S1_ii_param_4];
	ld.param.u32 	%r60, [_Z15mergeComponentsP4EdgePiS1_S1_S1_ii_param_5];
	ld.param.u32 	%r61, [_Z15mergeComponentsP4EdgePiS1_S1_S1_ii_param_6];
	cvta.to.global.u64 	%rd1, %rd24;
	cvta.to.global.u64 	%rd2, %rd23;
	cvta.to.global.u64 	%rd3, %rd22;
	mov.u32 	%r1, %tid.x;
	setp.ne.s32 	%p1, %r1, 0;
	@%p1 bra 	$L__BB2_2;
	mov.b32 	%r62, 0;
	st.shared.u32 	[_ZZ15mergeComponentsP4EdgePiS1_S1_S1_iiE11numSelected], %r62;
$L__BB2_2:
	bar.sync 	0;
	mov.u32 	%r63, %ctaid.x;
	mov.u32 	%r2, %ntid.x;
	mad.lo.s32 	%r154, %r63, %r2, %r1;
	setp.ge.s32 	%p2, %r154, %r60;
	@%p2 bra 	$L__BB2_7;
	cvta.to.global.u64 	%rd25, %rd20;
	mul.wide.s32 	%rd26, %r154, 4;
	add.s64 	%rd27, %rd25, %rd26;
	ld.global.u32 	%r4, [%rd27];
	setp.eq.s32 	%p3, %r4, -1;
	@%p3 bra 	$L__BB2_7;
	mul.wide.s32 	%rd28, %r4, 16;
	add.s64 	%rd29, %rd3, %rd28;
	ld.global.u32 	%r64, [%rd29];
	ld.global.u32 	%r65, [%rd29+4];
	mul.wide.s32 	%rd30, %r64, 4;
	add.s64 	%rd31, %rd2, %rd30;
	ld.global.u32 	%r66, [%rd31];
	mul.wide.s32 	%rd32, %r65, 4;
	add.s64 	%rd33, %rd2, %rd32;
	ld.global.u32 	%r67, [%rd33];
	setp.eq.s32 	%p4, %r66, %r67;
	setp.ne.s32 	%p5, %r154, %r66;
	or.pred  	%p6, %p5, %p4;
	@%p6 bra 	$L__BB2_7;
	atom.shared.add.u32 	%r5, [_ZZ15mergeComponentsP4EdgePiS1_S1_S1_iiE11numSelected], 1;
	setp.gt.s32 	%p7, %r5, 255;
	@%p7 bra 	$L__BB2_7;
	shl.b32 	%r68, %r5, 2;
	mov.u32 	%r69, _ZZ15mergeComponentsP4EdgePiS1_S1_S1_iiE13selectedEdges;
	add.s32 	%r70, %r69, %r68;
	st.shared.u32 	[%r70], %r4;
$L__BB2_7:
	bar.sync 	0;
	ld.shared.u32 	%r71, [_ZZ15mergeComponentsP4EdgePiS1_S1_S1_iiE11numSelected];
	setp.ge.u32 	%p8, %r1, %r71;
	@%p8 bra 	$L__BB2_11;
	shl.b32 	%r72, %r1, 2;
	mov.u32 	%r73, _ZZ15mergeComponentsP4EdgePiS1_S1_S1_iiE13selectedEdges;
	add.s32 	%r74, %r73, %r72;
	ld.shared.u32 	%r75, [%r74];
	mul.wide.s32 	%rd34, %r75, 16;
	add.s64 	%rd35, %rd3, %rd34;
	ld.global.u32 	%r76, [%rd35+8];
	atom.global.add.u32 	%r77, [%rd1], %r76;
	ld.global.u32 	%r78, [%rd1];
	setp.lt.s32 	%p9, %r78, %r61;
	@%p9 bra 	$L__BB2_10;
	neg.s32 	%r79, %r61;
	atom.global.add.u32 	%r80, [%rd1], %r79;
$L__BB2_10:
	cvta.to.global.u64 	%rd36, %rd21;
	mov.b32 	%r81, 1;
	st.global.u32 	[%rd36], %r81;
$L__BB2_11:
	setp.ge.s32 	%p10, %r154, %r60;
	bar.sync 	0;
	@%p10 bra 	$L__BB2_55;
	ld.shared.u32 	%r6, [_ZZ15mergeComponentsP4EdgePiS1_S1_S1_iiE11numSelected];
	setp.lt.s32 	%p11, %r6, 1;
	@%p11 bra 	$L__BB2_55;
	and.b32  	%r7, %r6, 7;
	add.s32 	%r8, %r7, -1;
	and.b32  	%r9, %r6, 3;
	and.b32  	%r10, %r6, 2147483640;
	and.b32  	%r11, %r6, 1;
	neg.s32 	%r12, %r10;
	mov.u32 	%r82, %nctaid.x;
	mul.lo.s32 	%r13, %r2, %r82;
$L__BB2_14:
	setp.lt.u32 	%p12, %r6, 8;
	mul.wide.s32 	%rd37, %r154, 4;
	add.s64 	%rd4, %rd2, %rd37;
	ld.global.u32 	%r158, [%rd4];
	mov.b32 	%r173, 0;
	@%p12 bra 	$L__BB2_33;
	mov.u32 	%r85, _ZZ15mergeComponentsP4EdgePiS1_S1_S1_iiE13selectedEdges;
	add.s32 	%r155, %r85, 16;
	mov.u32 	%r156, %r12;
$L__BB2_16:
	.pragma "nounroll";
	ld.shared.u32 	%r86, [%r155+-16];
	mul.wide.s32 	%rd38, %r86, 16;
	add.s64 	%rd39, %rd3, %rd38;
	ld.global.u32 	%r87, [%rd39];
	ld.global.u32 	%r88, [%rd39+4];
	mul.wide.s32 	%rd40, %r87, 4;
	add.s64 	%rd5, %rd2, %rd40;
	mul.wide.s32 	%rd41, %r88, 4;
	add.s64 	%rd42, %rd2, %rd41;
	ld.global.u32 	%r89, [%rd42];
	setp.ne.s32 	%p13, %r158, %r89;
	@%p13 bra 	$L__BB2_18;
	ld.global.u32 	%r158, [%rd5];
	st.global.u32 	[%rd4], %r158;
$L__BB2_18:
	ld.shared.u32 	%r90, [%r155+-12];
	mul.wide.s32 	%rd43, %r90, 16;
	add.s64 	%rd44, %rd3, %rd43;
	ld.global.u32 	%r91, [%rd44];
	ld.global.u32 	%r92, [%rd44+4];
	mul.wide.s32 	%rd45, %r91, 4;
	add.s64 	%rd6, %rd2, %rd45;
	mul.wide.s32 	%rd46, %r92, 4;
	add.s64 	%rd47, %rd2, %rd46;
	ld.global.u32 	%r93, [%rd47];
	setp.ne.s32 	%p14, %r158, %r93;
	@%p14 bra 	$L__BB2_20;
	ld.global.u32 	%r158, [%rd6];
	st.global.u32 	[%rd4], %r158;
$L__BB2_20:
	ld.shared.u32 	%r94, [%r155+-8];
	mul.wide.s32 	%rd48, %r94, 16;
	add.s64 	%rd49, %rd3, %rd48;
	ld.global.u32 	%r95, [%rd49];
	ld.global.u32 	%r96, [%rd49+4];
	mul.wide.s32 	%rd50, %r95, 4;
	add.s64 	%rd7, %rd2, %rd50;
	mul.wide.s32 	%rd51, %r96, 4;
	add.s64 	%rd52, %rd2, %rd51;
	ld.global.u32 	%r97, [%rd52];
	setp.ne.s32 	%p15, %r158, %r97;
	@%p15 bra 	$L__BB2_22;
	ld.global.u32 	%r158, [%rd7];
	st.global.u32 	[%rd4], %r158;
$L__BB2_22:
	ld.shared.u32 	%r98, [%r155+-4];
	mul.wide.s32 	%rd53, %r98, 16;
	add.s64 	%rd54, %rd3, %rd53;
	ld.global.u32 	%r99, [%rd54];
	ld.global.u32 	%r100, [%rd54+4];
	mul.wide.s32 	%rd55, %r99, 4;
	add.s64 	%rd8, %rd2, %rd55;
	mul.wide.s32 	%rd56, %r100, 4;
	add.s64 	%rd57, %rd2, %rd56;
	ld.global.u32 	%r101, [%rd57];
	setp.ne.s32 	%p16, %r158, %r101;
	@%p16 bra 	$L__BB2_24;
	ld.global.u32 	%r158, [%rd8];
	st.global.u32 	[%rd4], %r158;
$L__BB2_24:
	ld.shared.u32 	%r102, [%r155];
	mul.wide.s32 	%rd58, %r102, 16;
	add.s64 	%rd59, %rd3, %rd58;
	ld.global.u32 	%r103, [%rd59];
	ld.global.u32 	%r104, [%rd59+4];
	mul.wide.s32 	%rd60, %r103, 4;
	add.s64 	%rd9, %rd2, %rd60;
	mul.wide.s32 	%rd61, %r104, 4;
	add.s64 	%rd62, %rd2, %rd61;
	ld.global.u32 	%r105, [%rd62];
	setp.ne.s32 	%p17, %r158, %r105;
	@%p17 bra 	$L__BB2_26;
	ld.global.u32 	%r158, [%rd9];
	st.global.u32 	[%rd4], %r158;
$L__BB2_26:
	ld.shared.u32 	%r106, [%r155+4];
	mul.wide.s32 	%rd63, %r106, 16;
	add.s64 	%rd64, %rd3, %rd63;
	ld.global.u32 	%r107, [%rd64];
	ld.global.u32 	%r108, [%rd64+4];
	mul.wide.s32 	%rd65, %r107, 4;
	add.s64 	%rd10, %rd2, %rd65;
	mul.wide.s32 	%rd66, %r108, 4;
	add.s64 	%rd67, %rd2, %rd66;
	ld.global.u32 	%r109, [%rd67];
	setp.ne.s32 	%p18, %r158, %r109;
	@%p18 bra 	$L__BB2_28;
	ld.global.u32 	%r158, [%rd10];
	st.global.u32 	[%rd4], %r158;
$L__BB2_28:
	ld.shared.u32 	%r110, [%r155+8];
	mul.wide.s32 	%rd68, %r110, 16;
	add.s64 	%rd69, %rd3, %rd68;
	ld.global.u32 	%r111, [%rd69];
	ld.global.u32 	%r112, [%rd69+4];
	mul.wide.s32 	%rd70, %r111, 4;
	add.s64 	%rd11, %rd2, %rd70;
	mul.wide.s32 	%rd71, %r112, 4;
	add.s64 	%rd72, %rd2, %rd71;
	ld.global.u32 	%r113, [%rd72];
	setp.ne.s32 	%p19, %r158, %r113;
	@%p19 bra 	$L__BB2_30;
	ld.global.u32 	%r158, [%rd11];
	st.global.u32 	[%rd4], %r158;
$L__BB2_30:
	ld.shared.u32 	%r114, [%r155+12];
	mul.wide.s32 	%rd73, %r114, 16;
	add.s64 	%rd74, %rd3, %rd73;
	ld.global.u32 	%r115, [%rd74];
	ld.global.u32 	%r116, [%rd74+4];
	mul.wide.s32 	%rd75, %r115, 4;
	add.s64 	%rd12, %rd2, %rd75;
	mul.wide.s32 	%rd76, %r116, 4;
	add.s64 	%rd77, %rd2, %rd76;
	ld.global.u32 	%r117, [%rd77];
	setp.ne.s32 	%p20, %r158, %r117;
	@%p20 bra 	$L__BB2_32;
	ld.global.u32 	%r158, [%rd12];
	st.global.u32 	[%rd4], %r158;
$L__BB2_32:
	add.s32 	%r156, %r156, 8;
	add.s32 	%r155, %r155, 32;
	setp.ne.s32 	%p21, %r156, 0;
	mov.u32 	%r173, %r10;
	@%p21 bra 	$L__BB2_16;
$L__BB2_33:
	setp.eq.s32 	%p22, %r7, 0;
	@%p22 bra 	$L__BB2_54;
	setp.lt.u32 	%p23, %r8, 3;
	@%p23 bra 	$L__BB2_44;
	shl.b32 	%r118, %r173, 2;
	mov.u32 	%r119, _ZZ15mergeComponentsP4EdgePiS1_S1_S1_iiE13selectedEdges;
	add.s32 	%r39, %r119, %r118;
	ld.shared.u32 	%r120, [%r39];
	mul.wide.s32 	%rd78, %r120, 16;
	add.s64 	%rd79, %rd3, %rd78;
	ld.global.u32 	%r121, [%rd79];
	ld.global.u32 	%r122, [%rd79+4];
	mul.wide.s32 	%rd80, %r121, 4;
	add.s64 	%rd13, %rd2, %rd80;
	mul.wide.s32 	%rd81, %r122, 4;
	add.s64 	%rd82, %rd2, %rd81;
	ld.global.u32 	%r123, [%rd82];
	setp.ne.s32 	%p24, %r158, %r123;
	@%p24 bra 	$L__BB2_37;
	ld.global.u32 	%r158, [%rd13];
	st.global.u32 	[%rd4], %r158;
$L__BB2_37:
	ld.shared.u32 	%r124, [%r39+4];
	mul.wide.s32 	%rd83, %r124, 16;
	add.s64 	%rd84, %rd3, %rd83;
	ld.global.u32 	%r125, [%rd84];
	ld.global.u32 	%r126, [%rd84+4];
	mul.wide.s32 	%rd85, %r125, 4;
	add.s64 	%rd14, %rd2, %rd85;
	mul.wide.s32 	%rd86, %r126, 4;
	add.s64 	%rd87, %rd2, %rd86;
	ld.global.u32 	%r127, [%rd87];
	setp.ne.s32 	%p25, %r158, %r127;
	@%p25 bra 	$L__BB2_39;
	ld.global.u32 	%r158, [%rd14];
	st.global.u32 	[%rd4], %r158;
$L__BB2_39:
	ld.shared.u32 	%r128, [%r39+8];
	mul.wide.s32 	%rd88, %r128, 16;
	add.s64 	%rd89, %rd3, %rd88;
	ld.global.u32 	%r129, [%rd89];
	ld.global.u32 	%r130, [%rd89+4];
	mul.wide.s32 	%rd90, %r129, 4;
	add.s64 	%rd15, %rd2, %rd90;
	mul.wide.s32 	%rd91, %r130, 4;
	add.s64 	%rd92, %rd2, %rd91;
	ld.global.u32 	%r131, [%rd92];
	setp.ne.s32 	%p26, %r158, %r131;
	@%p26 bra 	$L__BB2_41;
	ld.global.u32 	%r158, [%rd15];
	st.global.u32 	[%rd4], %r158;
$L__BB2_41:
	ld.shared.u32 	%r132, [%r39+12];
	mul.wide.s32 	%rd93, %r132, 16;
	add.s64 	%rd94, %rd3, %rd93;
	ld.global.u32 	%r133, [%rd94];
	ld.global.u32 	%r134, [%rd94+4];
	mul.wide.s32 	%rd95, %r133, 4;
	add.s64 	%rd16, %rd2, %rd95;
	mul.wide.s32 	%rd96, %r134, 4;
	add.s64 	%rd97, %rd2, %rd96;
	ld.global.u32 	%r135, [%rd97];
	setp.ne.s32 	%p27, %r158, %r135;
	@%p27 bra 	$L__BB2_43;
	ld.global.u32 	%r158, [%rd16];
	st.global.u32 	[%rd4], %r158;
$L__BB2_43:
	add.s32 	%r173, %r173, 4;
$L__BB2_44:
	setp.eq.s32 	%p28, %r9, 0;
	@%p28 bra 	$L__BB2_54;
	setp.eq.s32 	%p29, %r9, 1;
	@%p29 bra 	$L__BB2_51;
	shl.b32 	%r136, %r173, 2;
	mov.u32 	%r137, _ZZ15mergeComponentsP4EdgePiS1_S1_S1_iiE13selectedEdges;
	add.s32 	%r51, %r137, %r136;
	ld.shared.u32 	%r138, [%r51];
	mul.wide.s32 	%rd98, %r138, 16;
	add.s64 	%rd99, %rd3, %rd98;
	ld.global.u32 	%r139, [%rd99];
	ld.global.u32 	%r140, [%rd99+4];
	mul.wide.s32 	%rd100, %r139, 4;
	add.s64 	%rd17, %rd2, %rd100;
	mul.wide.s32 	%rd101, %r140, 4;
	add.s64 	%rd102, %rd2, %rd101;
	ld.global.u32 	%r141, [%rd102];
	setp.ne.s32 	%p30, %r158, %r141;
	@%p30 bra 	$L__BB2_48;
	ld.global.u32 	%r158, [%rd17];
	st.global.u32 	[%rd4], %r158;
$L__BB2_48:
	ld.shared.u32 	%r142, [%r51+4];
	mul.wide.s32 	%rd103, %r142, 16;
	add.s64 	%rd104, %rd3, %rd103;
	ld.global.u32 	%r143, [%rd104];
	ld.global.u32 	%r144, [%rd104+4];
	mul.wide.s32 	%rd105, %r143, 4;
	add.s64 	%rd18, %rd2, %rd105;
	mul.wide.s32 	%rd106, %r144, 4;
	add.s64 	%rd107, %rd2, %rd106;
	ld.global.u32 	%r145, [%rd107];
	setp.ne.s32 	%p31, %r158, %r145;
	@%p31 bra 	$L__BB2_50;
	ld.global.u32 	%r158, [%rd18];
	st.global.u32 	[%rd4], %r158;
$L__BB2_50:
	add.s32 	%r173, %r173, 2;
$L__BB2_51:
	setp.eq.s32 	%p32, %r11, 0;
	@%p32 bra 	$L__BB2_54;
	shl.b32 	%r146, %r173, 2;
	mov.u32 	%r147, _ZZ15mergeComponentsP4EdgePiS1_S1_S1_iiE13selectedEdges;
	add.s32 	%r148, %r147, %r146;
	ld.shared.u32 	%r149, [%r148];
	mul.wide.s32 	%rd108, %r149, 16;
	add.s64 	%rd109, %rd3, %rd108;
	ld.global.u32 	%r150, [%rd109];
	ld.global.u32 	%r151, [%rd109+4];
	mul.wide.s32 	%rd110, %r150, 4;
	add.s64 	%rd19, %rd2, %rd110;
	mul.wide.s32 	%rd111, %r151, 4;
	add.s64 	%rd112, %rd2, %rd111;
	ld.global.u32 	%r152, [%rd112];
	setp.ne.s32 	%p33, %r158, %r152;
	@%p33 bra 	$L__BB2_54;
	ld.global.u32 	%r153, [%rd19];
	st.global.u32 	[%rd4], %r153;
$L__BB2_54:
	add.s32 	%r154, %r154, %r13;
	setp.lt.s32 	%p34, %r154, %r60;
	@%p34 bra 	$L__BB2_14;
$L__BB2_55:
	ret;

}
	// .globl	_Z16initializeArraysPiS_S_i
.visible .entry _Z16initializeArraysPiS_S_i(
	.param .u64 .ptr .align 1 _Z16initializeArraysPiS_S_i_param_0,
	.param .u64 .ptr .align 1 _Z16initializeArraysPiS_S_i_param_1,
	.param .u64 .ptr .align 1 _Z16initializeArraysPiS_S_i_param_2,
	.param .u32 _Z16initializeArraysPiS_S_i_param_3
)
{
	.reg .pred 	%p<2>;
	.reg .b32 	%r<8>;
	.reg .b64 	%rd<11>;

	ld.param.u64 	%rd1, [_Z16initializeArraysPiS_S_i_param_0];
	ld.param.u64 	%rd2, [_Z16initializeArraysPiS_S_i_param_1];
	ld.param.u64 	%rd3, [_Z16initializeArraysPiS_S_i_param_2];
	ld.param.u32 	%r2, [_Z16initializeArraysPiS_S_i_param_3];
	mov.u32 	%r3, %tid.x;
	mov.u32 	%r4, %ctaid.x;
	mov.u32 	%r5, %ntid.x;
	mad.lo.s32 	%r1, %r4, %r5, %r3;
	setp.ge.s32 	%p1, %r1, %r2;
	@%p1 bra 	$L__BB3_2;
	cvta.to.global.u64 	%rd4, %rd1;
	cvta.to.global.u64 	%rd5, %rd2;
	cvta.to.global.u64 	%rd6, %rd3;
	mul.wide.s32 	%rd7, %r1, 4;
	add.s64 	%rd8, %rd4, %rd7;
	st.global.u32 	[%rd8], %r1;
	add.s64 	%rd9, %rd5, %rd7;
	mov.b32 	%r6, -1;
	st.global.u32 	[%rd9], %r6;
	add.s64 	%rd10, %rd6, %rd7;
	mov.b32 	%r7, 2147483647;
	st.global.u32 	[%rd10], %r7;
$L__BB3_2:
	ret;

}
	// .globl	_Z13resetMinEdgesPiS_i
.visible .entry _Z13resetMinEdgesPiS_i(
	.param .u64 .ptr .align 1 _Z13resetMinEdgesPiS_i_param_0,
	.param .u64 .ptr .align 1 _Z13resetMinEdgesPiS_i_param_1,
	.param .u32 _Z13resetMinEdgesPiS_i_param_2
)
{
	.reg .pred 	%p<2>;
	.reg .b32 	%r<8>;
	.reg .b64 	%rd<8>;

	ld.param.u64 	%rd1, [_Z13resetMinEdgesPiS_i_param_0];
	ld.param.u64 	%rd2, [_Z13resetMinEdgesPiS_i_param_1];
	ld.param.u32 	%r2, [_Z13resetMinEdgesPiS_i_param_2];
	mov.u32 	%r3, %tid.x;
	mov.u32 	%r4, %ctaid.x;
	mov.u32 	%r5, %ntid.x;
	mad.lo.s32 	%r1, %r4, %r5, %r3;
	setp.ge.s32 	%p1, %r1, %r2;
	@%p1 bra 	$L__BB4_2;
	cvta.to.global.u64 	%rd3, %rd1;
	cvta.to.global.u64 	%rd4, %rd2;
	mul.wide.s32 	%rd5, %r1, 4;
	add.s64 	%rd6, %rd3, %rd5;
	mov.b32 	%r6, -1;
	st.global.u32 	[%rd6], %r6;
	add.s64 	%rd7, %rd4, %rd5;
	mov.b32 	%r7, 2147483647;
	st.global.u32 	[%rd7], %r7;
$L__BB4_2:
	ret;

}
	// .globl	_Z15checkComponentsPiS_i
.visible .entry _Z15checkComponentsPiS_i(
	.param .u64 .ptr .align 1 _Z15checkComponentsPiS_i_param_0,
	.param .u64 .ptr .align 1 _Z15checkComponentsPiS_i_param_1,
	.param .u32 _Z15checkComponentsPiS_i_param_2
)
{
	.reg .pred 	%p<28>;
	.reg .b32 	%r<116>;
	.reg .b64 	%rd<7>;
	// demoted variable
	.shared .align 4 .b8 _ZZ15checkComponentsPiS_iE15localComponents[1024];
	ld.param.u64 	%rd1, [_Z15checkComponentsPiS_i_param_0];
	ld.param.u64 	%rd2, [_Z15checkComponentsPiS_i_param_1];
	ld.param.u32 	%r30, [_Z15checkComponentsPiS_i_param_2];
	mov.u32 	%r1, %tid.x;
	mov.u32 	%r31, %ctaid.x;
	mov.u32 	%r32, %ntid.x;
	mad.lo.s32 	%r2, %r31, %r32, %r1;
	setp.gt.u32 	%p1, %r1, 255;
	@%p1 bra 	$L__BB5_2;
	shl.b32 	%r33, %r1, 2;
	mov.u32 	%r34, _ZZ15checkComponentsPiS_iE15localComponents;
	add.s32 	%r35, %r34, %r33;
	mov.b32 	%r36, -1;
	st.shared.u32 	[%r35], %r36;
$L__BB5_2:
	bar.sync 	0;
	setp.ge.s32 	%p2, %r2, %r30;
	@%p2 bra 	$L__BB5_5;
	cvta.to.global.u64 	%rd3, %rd1;
	mul.wide.s32 	%rd4, %r2, 4;
	add.s64 	%rd5, %rd3, %rd4;
	ld.global.u32 	%r3, [%rd5];
	setp.gt.s32 	%p3, %r3, 255;
	@%p3 bra 	$L__BB5_5;
	shl.b32 	%r37, %r3, 2;
	mov.u32 	%r38, _ZZ15checkComponentsPiS_iE15localComponents;
	add.s32 	%r39, %r38, %r37;
	mov.b32 	%r40, 1;
	st.shared.u32 	[%r39], %r40;
$L__BB5_5:
	bar.sync 	0;
	setp.ne.s32 	%p4, %r1, 0;
	@%p4 bra 	$L__BB5_19;
	setp.lt.s32 	%p5, %r30, 1;
	mov.b32 	%r115, 0;
	@%p5 bra 	$L__BB5_18;
	add.s32 	%r44, %r30, -1;
	min.u32 	%r4, %r44, 255;
	add.s32 	%r5, %r4, 1;
	and.b32  	%r6, %r5, 7;
	setp.lt.u32 	%p6, %r30, 8;
	mov.b32 	%r110, 0;
	mov.u32 	%r115, %r110;
	@%p6 bra 	$L__BB5_10;
	and.b32  	%r110, %r5, 504;
	mov.u32 	%r47, _ZZ15checkComponentsPiS_iE15localComponents;
	add.s32 	%r103, %r47, 16;
	neg.s32 	%r104, %r110;
	mov.b32 	%r115, 0;
$L__BB5_9:
	.pragma "nounroll";
	ld.shared.u32 	%r48, [%r103+-16];
	setp.eq.s32 	%p7, %r48, 1;
	selp.u32 	%r49, 1, 0, %p7;
	add.s32 	%r50, %r115, %r49;
	ld.shared.u32 	%r51, [%r103+-12];
	setp.eq.s32 	%p8, %r51, 1;
	selp.u32 	%r52, 1, 0, %p8;
	add.s32 	%r53, %r50, %r52;
	ld.shared.u32 	%r54, [%r103+-8];
	setp.eq.s32 	%p9, %r54, 1;
	selp.u32 	%r55, 1, 0, %p9;
	add.s32 	%r56, %r53, %r55;
	ld.shared.u32 	%r57, [%r103+-4];
	setp.eq.s32 	%p10, %r57, 1;
	selp.u32 	%r58, 1, 0, %p10;
	add.s32 	%r59, %r56, %r58;
	ld.shared.u32 	%r60, [%r103];
	setp.eq.s32 	%p11, %r60, 1;
	selp.u32 	%r61, 1, 0, %p11;
	add.s32 	%r62, %r59, %r61;
	ld.shared.u32 	%r63, [%r103+4];
	setp.eq.s32 	%p12, %r63, 1;
	selp.u32 	%r64, 1, 0, %p12;
	add.s32 	%r65, %r62, %r64;
	ld.shared.u32 	%r66, [%r103+8];
	setp.eq.s32 	%p13, %r66, 1;
	selp.u32 	%r67, 1, 0, %p13;
	add.s32 	%r68, %r65, %r67;
	ld.shared.u32 	%r69, [%r103+12];
	setp.eq.s32 	%p14, %r69, 1;
	selp.u32 	%r70, 1, 0, %p14;
	add.s32 	%r115, %r68, %r70;
	add.s32 	%r104, %r104, 8;
	add.s32 	%r103, %r103, 32;
	setp.ne.s32 	%p15, %r104, 0;
	@%p15 bra 	$L__BB5_9;
$L__BB5_10:
	setp.eq.s32 	%p16, %r6, 0;
	@%p16 bra 	$L__BB5_18;
	setp.lt.u32 	%p17, %r6, 4;
	@%p17 bra 	$L__BB5_13;
	shl.b32 	%r72, %r110, 2;
	mov.u32 	%r73, _ZZ15checkComponentsPiS_iE15localComponents;
	add.s32 	%r74, %r73, %r72;
	ld.shared.u32 	%r75, [%r74];
	setp.eq.s32 	%p18, %r75, 1;
	selp.u32 	%r76, 1, 0, %p18;
	add.s32 	%r77, %r115, %r76;
	ld.shared.u32 	%r78, [%r74+4];
	setp.eq.s32 	%p19, %r78, 1;
	selp.u32 	%r79, 1, 0, %p19;
	add.s32 	%r80, %r77, %r79;
	ld.shared.u32 	%r81, [%r74+8];
	setp.eq.s32 	%p20, %r81, 1;
	selp.u32 	%r82, 1, 0, %p20;
	add.s32 	%r83, %r80, %r82;
	ld.shared.u32 	%r84, [%r74+12];
	setp.eq.s32 	%p21, %r84, 1;
	selp.u32 	%r85, 1, 0, %p21;
	add.s32 	%r115, %r83, %r85;
	add.s32 	%r110, %r110, 4;
$L__BB5_13:
	and.b32  	%r87, %r5, 3;
	setp.eq.s32 	%p22, %r87, 0;
	@%p22 bra 	$L__BB5_18;
	setp.eq.s32 	%p23, %r87, 1;
	@%p23 bra 	$L__BB5_16;
	shl.b32 	%r88, %r110, 2;
	mov.u32 	%r89, _ZZ15checkComponentsPiS_iE15localComponents;
	add.s32 	%r90, %r89, %r88;
	ld.shared.u32 	%r91, [%r90];
	setp.eq.s32 	%p24, %r91, 1;
	selp.u32 	%r92, 1, 0, %p24;
	add.s32 	%r93, %r115, %r92;
	ld.shared.u32 	%r94, [%r90+4];
	setp.eq.s32 	%p25, %r94, 1;
	selp.u32 	%r95, 1, 0, %p25;
	add.s32 	%r115, %r93, %r95;
	add.s32 	%r110, %r110, 2;
$L__BB5_16:
	and.b32  	%r96, %r4, 1;
	setp.eq.b32 	%p26, %r96, 1;
	@%p26 bra 	$L__BB5_18;
	shl.b32 	%r97, %r110, 2;
	mov.u32 	%r98, _ZZ15checkComponentsPiS_iE15localComponents;
	add.s32 	%r99, %r98, %r97;
	ld.shared.u32 	%r100, [%r99];
	setp.eq.s32 	%p27, %r100, 1;
	selp.u32 	%r101, 1, 0, %p27;
	add.s32 	%r115, %r115, %r101;
$L__BB5_18:
	cvta.to.global.u64 	%rd6, %rd2;
	atom.global.add.u32 	%r102, [%rd6], %r115;
$L__BB5_19:
	ret;

}


// ===== COMPILED SASS (sm_100) =====

	.target	sm_100

	.elftype	@"ET_EXEC"


//--------------------- .note.nv.tkinfo           --------------------------
	.section	.note.nv.tkinfo,"",@"SHT_NOTE"
	.sectionflags	@"SHF_NOTE_NV_TKINFO"
	.tkinfo
        /*0018*/ 	.word	0x00000002
        /*0030*/ 	.string	""
        /*0030*/ 	.string	"ptxas"
        /*0030*/ 	.string	"Cuda compilation tools, release 13.0, V13.0.88"
        /*0030*/ 	.string	"Build cuda_13.0.r13.0/compiler.36424714_0"
        /*0030*/ 	.string	"-arch sm_100 -m 64 "



//--------------------- .note.nv.cuinfo           --------------------------
	.section	.note.nv.cuinfo,"",@"SHT_NOTE"
	.sectionflags	@"SHF_NOTE_NV_CUINFO"
        /*0018*/ 	.short	0x0002
        /*001a*/ 	.short	0x0064
        /*001c*/ 	.short	0x0082
	.zero		2


//--------------------- .nv.info                  --------------------------
	.section	.nv.info,"",@"SHT_CUDA_INFO"
	.align	4


	//----- nvinfo : EIATTR_REGCOUNT
	.align		4
        /*0000*/ 	.byte	0x04, 0x2f
        /*0002*/ 	.short	(.L_1 - .L_0)
	.align		4
.L_0:
        /*0004*/ 	.word	index@(_Z13adjustWeightsP4Edgeii)
        /*0008*/ 	.word	0x0000000d


	//----- nvinfo : EIATTR_FRAME_SIZE
	.align		4
.L_1:
        /*000c*/ 	.byte	0x04, 0x11
        /*000e*/ 	.short	(.L_3 - .L_2)
	.align		4
.L_2:
        /*0010*/ 	.word	index@(_Z13adjustWeightsP4Edgeii)
        /*0014*/ 	.word	0x00000000


	//----- nvinfo : EIATTR_REGCOUNT
	.align		4
.L_3:
        /*0018*/ 	.byte	0x04, 0x2f
        /*001a*/ 	.short	(.L_5 - .L_4)
	.align		4
.L_4:
        /*001c*/ 	.word	index@(_Z12findMinEdgesP4EdgePiS1_S1_ii)
        /*0020*/ 	.word	0x0000000e


	//----- nvinfo : EIATTR_FRAME_SIZE
	.align		4
.L_5:
        /*0024*/ 	.byte	0x04, 0x11
        /*0026*/ 	.short	(.L_7 - .L_6)
	.align		4
.L_6:
        /*0028*/ 	.word	index@(_Z12findMinEdgesP4EdgePiS1_S1_ii)
        /*002c*/ 	.word	0x00000000


	//----- nvinfo : EIATTR_REGCOUNT
	.align		4
.L_7:
        /*0030*/ 	.byte	0x04, 0x2f
        /*0032*/ 	.short	(.L_9 - .L_8)
	.align		4
.L_8:
        /*0034*/ 	.word	index@(_Z15mergeComponentsP4EdgePiS1_S1_S1_ii)
        /*0038*/ 	.word	0x00000020


	//----- nvinfo : EIATTR_FRAME_SIZE
	.align		4
.L_9:
        /*003c*/ 	.byte	0x04, 0x11
        /*003e*/ 	.short	(.L_11 - .L_10)
	.align		4
.L_10:
        /*0040*/ 	.word	index@(_Z15mergeComponentsP4EdgePiS1_S1_S1_ii)
        /*0044*/ 	.word	0x00000000


	//----- nvinfo : EIATTR_REGCOUNT
	.align		4
.L_11:
        /*0048*/ 	.byte	0x04, 0x2f
        /*004a*/ 	.short	(.L_13 - .L_12)
	.align		4
.L_12:
        /*004c*/ 	.word	index@(_Z16initializeArraysPiS_S_i)
        /*0050*/ 	.word	0x00000010


	//----- nvinfo : EIATTR_FRAME_SIZE
	.align		4
.L_13:
        /*0054*/ 	.byte	0x04, 0x11
        /*0056*/ 	.short	(.L_15 - .L_14)
	.align		4
.L_14:
        /*0058*/ 	.word	index@(_Z16initializeArraysPiS_S_i)
        /*005c*/ 	.word	0x00000000


	//----- nvinfo : EIATTR_REGCOUNT
	.align		4
.L_15:
        /*0060*/ 	.byte	0x04, 0x2f
        /*0062*/ 	.short	(.L_17 - .L_16)
	.align		4
.L_16:
        /*0064*/ 	.word	index@(_Z13resetMinEdgesPiS_i)
        /*0068*/ 	.word	0x0000000c


	//----- nvinfo : EIATTR_FRAME_SIZE
	.align		4
.L_17:
        /*006c*/ 	.byte	0x04, 0x11
        /*006e*/ 	.short	(.L_19 - .L_18)
	.align		4
.L_18:
        /*0070*/ 	.word	index@(_Z13resetMinEdgesPiS_i)
        /*0074*/ 	.word	0x00000000


	//----- nvinfo : EIATTR_REGCOUNT
	.align		4
.L_19:
        /*0078*/ 	.byte	0x04, 0x2f
        /*007a*/ 	.short	(.L_21 - .L_20)
	.align		4
.L_20:
        /*007c*/ 	.word	index@(_Z15checkComponentsPiS_i)
        /*0080*/ 	.word	0x00000012


	//----- nvinfo : EIATTR_FRAME_SIZE
	.align		4
.L_21:
        /*0084*/ 	.byte	0x04, 0x11
        /*0086*/ 	.short	(.L_23 - .L_22)
	.align		4
.L_22:
        /*0088*/ 	.word	index@(_Z15checkComponentsPiS_i)
        /*008c*/ 	.word	0x00000000


	//----- nvinfo : EIATTR_MIN_STACK_SIZE
	.align		4
.L_23:
        /*0090*/ 	.byte	0x04, 0x12
        /*0092*/ 	.short	(.L_25 - .L_24)
	.align		4
.L_24:
        /*0094*/ 	.word	index@(_Z15checkComponentsPiS_i)
        /*0098*/ 	.word	0x00000000


	//----- nvinfo : EIATTR_MIN_STACK_SIZE
	.align		4
.L_25:
        /*009c*/ 	.byte	0x04, 0x12
        /*009e*/ 	.short	(.L_27 - .L_26)
	.align		4
.L_26:
        /*00a0*/ 	.word	index@(_Z13resetMinEdgesPiS_i)
        /*00a4*/ 	.word	0x00000000


	//----- nvinfo : EIATTR_MIN_STACK_SIZE
	.align		4
.L_27:
        /*00a8*/ 	.byte	0x04, 0x12
        /*00aa*/ 	.short	(.L_29 - .L_28)
	.align		4
.L_28:
        /*00ac*/ 	.word	index@(_Z16initializeArraysPiS_S_i)
        /*00b0*/ 	.word	0x00000000


	//----- nvinfo : EIATTR_MIN_STACK_SIZE
	.align		4
.L_29:
        /*00b4*/ 	.byte	0x04, 0x12
        /*00b6*/ 	.short	(.L_31 - .L_30)
	.align		4
.L_30:
        /*00b8*/ 	.word	index@(_Z15mergeComponentsP4EdgePiS1_S1_S1_ii)
        /*00bc*/ 	.word	0x00000000


	//----- nvinfo : EIATTR_MIN_STACK_SIZE
	.align		4
.L_31:
        /*00c0*/ 	.byte	0x04, 0x12
        /*00c2*/ 	.short	(.L_33 - .L_32)
	.align		4
.L_32:
        /*00c4*/ 	.word	index@(_Z12findMinEdgesP4EdgePiS1_S1_ii)
        /*00c8*/ 	.word	0x00000000


	//----- nvinfo : EIATTR_MIN_STACK_SIZE
	.align		4
.L_33:
        /*00cc*/ 	.byte	0x04, 0x12
        /*00ce*/ 	.short	(.L_35 - .L_34)
	.align		4
.L_34:
        /*00d0*/ 	.word	index@(_Z13adjustWeightsP4Edgeii)
        /*00d4*/ 	.word	0x00000000
.L_35:


//--------------------- .nv.compat                --------------------------
	.section	.nv.compat,"",@"SHT_CUDA_COMPAT_INFO"
	.align	4
        /*0000*/ 	.byte	0x02, 0x09, 0x00, 0x00, 0x02, 0x02, 0x01, 0x00, 0x02, 0x05, 0x05, 0x00, 0x03, 0x07, 0x01, 0x01
        /*0010*/ 	.byte	0x02, 0x03, 0x00, 0x00, 0x02, 0x06, 0x01, 0x00, 0x04, 0x0b, 0x08, 0x00, 0x09, 0x00, 0x00, 0x00
        /*0020*/ 	.byte	0x00, 0x00, 0x00, 0x00


//--------------------- .nv.info._Z15checkComponentsPiS_i --------------------------
	.section	.nv.info._Z15checkComponentsPiS_i,"",@"SHT_CUDA_INFO"
	.sectionflags	@""
	.align	4


	//----- nvinfo : EIATTR_CUDA_API_VERSION
	.align		4
        /*0000*/ 	.byte	0x04, 0x37
        /*0002*/ 	.short	(.L_37 - .L_36)
.L_36:
        /*0004*/ 	.word	0x00000082


	//----- nvinfo : EIATTR_KPARAM_INFO
	.align		4
.L_37:
        /*0008*/ 	.byte	0x04, 0x17
        /*000a*/ 	.short	(.L_39 - .L_38)
.L_38:
        /*000c*/ 	.word	0x00000000
        /*0010*/ 	.short	0x0002
        /*0012*/ 	.short	0x0010
        /*0014*/ 	.byte	0x00, 0xf0, 0x11, 0x00


	//----- nvinfo : EIATTR_KPARAM_INFO
	.align		4
.L_39:
        /*0018*/ 	.byte	0x04, 0x17
        /*001a*/ 	.short	(.L_41 - .L_40)
.L_40:
        /*001c*/ 	.word	0x00000000
        /*0020*/ 	.short	0x0001
        /*0022*/ 	.short	0x0008
        /*0024*/ 	.byte	0x00, 0xf5, 0x21, 0x00


	//----- nvinfo : EIATTR_KPARAM_INFO
	.align		4
.L_41:
        /*0028*/ 	.byte	0x04, 0x17
        /*002a*/ 	.short	(.L_43 - .L_42)
.L_42:
        /*002c*/ 	.word	0x00000000
        /*0030*/ 	.short	0x0000
        /*0032*/ 	.short	0x0000
        /*0034*/ 	.byte	0x00, 0xf5, 0x21, 0x00


	//----- nvinfo : EIATTR_SPARSE_MMA_MASK
	.align		4
.L_43:
        /*0038*/ 	.byte	0x03, 0x50
        /*003a*/ 	.short	0x0000


	//----- nvinfo : EIATTR_MAXREG_COUNT
	.align		4
        /*003c*/ 	.byte	0x03, 0x1b
        /*003e*/ 	.short	0x00ff


	//----- nvinfo : EIATTR_NUM_BARRIERS
	.align		4
        /*0040*/ 	.byte	0x02, 0x4c
        /*0042*/ 	.byte	0x01
	.zero		1


	//----- nvinfo : EIATTR_MERCURY_ISA_VERSION
	.align		4
        /*0044*/ 	.byte	0x03, 0x5f
        /*0046*/ 	.short	0x0101


	//----- nvinfo : EIATTR_VRC_CTA_INIT_COUNT
	.align		4
        /*0048*/ 	.byte	0x02, 0x4a
	.zero		1
	.zero		1


	//----- nvinfo : EIATTR_EXIT_INSTR_OFFSETS
	.align		4
        /*004c*/ 	.byte	0x04, 0x1c
        /*004e*/ 	.short	(.L_45 - .L_44)


	//   ....[0]....
.L_44:
        /*0050*/ 	.word	0x000001f0


	//   ....[1]....
        /*0054*/ 	.word	0x00000850


	//----- nvinfo : EIATTR_CRS_STACK_SIZE
	.align		4
.L_45:
        /*0058*/ 	.byte	0x04, 0x1e
        /*005a*/ 	.short	(.L_47 - .L_46)
.L_46:
        /*005c*/ 	.word	0x00000000


	//----- nvinfo : EIATTR_CBANK_PARAM_SIZE
	.align		4
.L_47:
        /*0060*/ 	.byte	0x03, 0x19
        /*0062*/ 	.short	0x0014


	//----- nvinfo : EIATTR_PARAM_CBANK
	.align		4
        /*0064*/ 	.byte	0x04, 0x0a
        /*0066*/ 	.short	(.L_49 - .L_48)
	.align		4
.L_48:
        /*0068*/ 	.word	index@(.nv.constant0._Z15checkComponentsPiS_i)
        /*006c*/ 	.short	0x0380
        /*006e*/ 	.short	0x0014


	//----- nvinfo : EIATTR_SW_WAR
	.align		4
.L_49:
        /*0070*/ 	.byte	0x04, 0x36
        /*0072*/ 	.short	(.L_51 - .L_50)
.L_50:
        /*0074*/ 	.word	0x00000008
.L_51:


//--------------------- .nv.info._Z13resetMinEdgesPiS_i --------------------------
	.section	.nv.info._Z13resetMinEdgesPiS_i,"",@"SHT_CUDA_INFO"
	.sectionflags	@""
	.align	4


	//----- nvinfo : EIATTR_CUDA_API_VERSION
	.align		4
        /*0000*/ 	.byte	0x04, 0x37
        /*0002*/ 	.short	(.L_53 - .L_52)
.L_52:
        /*0004*/ 	.word	0x00000082


	//----- nvinfo : EIATTR_KPARAM_INFO
	.align		4
.L_53:
        /*0008*/ 	.byte	0x04, 0x17
        /*000a*/ 	.short	(.L_55 - .L_54)
.L_54:
        /*000c*/ 	.word	0x00000000
        /*0010*/ 	.short	0x0002
        /*0012*/ 	.short	0x0010
        /*0014*/ 	.byte	0x00, 0xf0, 0x11, 0x00


	//----- nvinfo : EIATTR_KPARAM_INFO
	.align		4
.L_55:
        /*0018*/ 	.byte	0x04, 0x17
        /*001a*/ 	.short	(.L_57 - .L_56)
.L_56:
        /*001c*/ 	.word	0x00000000
        /*0020*/ 	.short	0x0001
        /*0022*/ 	.short	0x0008
        /*0024*/ 	.byte	0x00, 0xf5, 0x21, 0x00


	//----- nvinfo : EIATTR_KPARAM_INFO
	.align		4
.L_57:
        /*0028*/ 	.byte	0x04, 0x17
        /*002a*/ 	.short	(.L_59 - .L_58)
.L_58:
        /*002c*/ 	.word	0x00000000
        /*0030*/ 	.short	0x0000
        /*0032*/ 	.short	0x0000
        /*0034*/ 	.byte	0x00, 0xf5, 0x21, 0x00


	//----- nvinfo : EIATTR_SPARSE_MMA_MASK
	.align		4
.L_59:
        /*0038*/ 	.byte	0x03, 0x50
        /*003a*/ 	.short	0x0000


	//----- nvinfo : EIATTR_MAXREG_COUNT
	.align		4
        /*003c*/ 	.byte	0x03, 0x1b
        /*003e*/ 	.short	0x00ff


	//----- nvinfo : EIATTR_MERCURY_ISA_VERSION
	.align		4
        /*0040*/ 	.byte	0x03, 0x5f
        /*0042*/ 	.short	0x0101


	//----- nvinfo : EIATTR_VRC_CTA_INIT_COUNT
	.align		4
        /*0044*/ 	.byte	0x02, 0x4a
	.zero		1
	.zero		1


	//----- nvinfo : EIATTR_EXIT_INSTR_OFFSETS
	.align		4
        /*0048*/ 	.byte	0x04, 0x1c
        /*004a*/ 	.short	(.L_61 - .L_60)


	//   ....[0]....
.L_60:
        /*004c*/ 	.word	0x00000070


	//   ....[1]....
        /*0050*/ 	.word	0x00000110


	//----- nvinfo : EIATTR_CBANK_PARAM_SIZE
	.align		4
.L_61:
        /*0054*/ 	.byte	0x03, 0x19
        /*0056*/ 	.short	0x0014


	//----- nvinfo : EIATTR_PARAM_CBANK
	.align		4
        /*0058*/ 	.byte	0x04, 0x0a
        /*005a*/ 	.short	(.L_63 - .L_62)
	.align		4
.L_62:
        /*005c*/ 	.word	index@(.nv.constant0._Z13resetMinEdgesPiS_i)
        /*0060*/ 	.short	0x0380
        /*0062*/ 	.short	0x0014


	//----- nvinfo : EIATTR_SW_WAR
	.align		4
.L_63:
        /*0064*/ 	.byte	0x04, 0x36
        /*0066*/ 	.short	(.L_65 - .L_64)
.L_64:
        /*0068*/ 	.word	0x00000008
.L_65:


//--------------------- .nv.info._Z16initializeArraysPiS_S_i --------------------------
	.section	.nv.info._Z16initializeArraysPiS_S_i,"",@"SHT_CUDA_INFO"
	.sectionflags	@""
	.align	4


	//----- nvinfo : EIATTR_CUDA_API_VERSION
	.align		4
        /*0000*/ 	.byte	0x04, 0x37
        /*0002*/ 	.short	(.L_67 - .L_66)
.L_66:
        /*0004*/ 	.word	0x00000082


	//----- nvinfo : EIATTR_KPARAM_INFO
	.align		4
.L_67:
        /*0008*/ 	.byte	0x04, 0x17
        /*000a*/ 	.short	(.L_69 - .L_68)
.L_68:
        /*000c*/ 	.word	0x00000000
        /*0010*/ 	.short	0x0003
        /*0012*/ 	.short	0x0018
        /*0014*/ 	.byte	0x00, 0xf0, 0x11, 0x00


	//----- nvinfo : EIATTR_KPARAM_INFO
	.align		4
.L_69:
        /*0018*/ 	.byte	0x04, 0x17
        /*001a*/ 	.short	(.L_71 - .L_70)
.L_70:
        /*001c*/ 	.word	0x00000000
        /*0020*/ 	.short	0x0002
        /*0022*/ 	.short	0x0010
        /*0024*/ 	.byte	0x00, 0xf5, 0x21, 0x00


	//----- nvinfo : EIATTR_KPARAM_INFO
	.align		4
.L_71:
        /*0028*/ 	.byte	0x04, 0x17
        /*002a*/ 	.short	(.L_73 - .L_72)
.L_72:
        /*002c*/ 	.word	0x00000000
        /*0030*/ 	.short	0x0001
        /*0032*/ 	.short	0x0008
        /*0034*/ 	.byte	0x00, 0xf5, 0x21, 0x00


	//----- nvinfo : EIATTR_KPARAM_INFO
	.align		4
.L_73:
        /*0038*/ 	.byte	0x04, 0x17
        /*003a*/ 	.short	(.L_75 - .L_74)
.L_74:
        /*003c*/ 	.word	0x00000000
        /*0040*/ 	.short	0x0000
        /*0042*/ 	.short	0x0000
        /*0044*/ 	.byte	0x00, 0xf5, 0x21, 0x00


	//----- nvinfo : EIATTR_SPARSE_MMA_MASK
	.align		4
.L_75:
        /*0048*/ 	.byte	0x03, 0x50
        /*004a*/ 	.short	0x0000


	//----- nvinfo : EIATTR_MAXREG_COUNT
	.align		4
        /*004c*/ 	.byte	0x03, 0x1b
        /*004e*/ 	.short	0x00ff


	//----- nvinfo : EIATTR_MERCURY_ISA_VERSION
	.align		4
        /*0050*/ 	.byte	0x03, 0x5f
        /*0052*/ 	.short	0x0101


	//----- nvinfo : EIATTR_VRC_CTA_INIT_COUNT
	.align		4
        /*0054*/ 	.byte	0x02, 0x4a
	.zero		1
	.zero		1


	//----- nvinfo : EIATTR_EXIT_INSTR_OFFSETS
	.align		4
        /*0058*/ 	.byte	0x04, 0x1c
        /*005a*/ 	.short	(.L_77 - .L_76)


	//   ....[0]....
.L_76:
        /*005c*/ 	.word	0x00000070


	//   ....[1]....
        /*0060*/ 	.word	0x00000140


	//----- nvinfo : EIATTR_CBANK_PARAM_SIZE
	.align		4
.L_77:
        /*0064*/ 	.byte	0x03, 0x19
        /*0066*/ 	.short	0x001c


	//----- nvinfo : EIATTR_PARAM_CBANK
	.align		4
        /*0068*/ 	.byte	0x04, 0x0a
        /*006a*/ 	.short	(.L_79 - .L_78)
	.align		4
.L_78:
        /*006c*/ 	.word	index@(.nv.constant0._Z16initializeArraysPiS_S_i)
        /*0070*/ 	.short	0x0380
        /*0072*/ 	.short	0x001c


	//----- nvinfo : EIATTR_SW_WAR
	.align		4
.L_79:
        /*0074*/ 	.byte	0x04, 0x36
        /*0076*/ 	.short	(.L_81 - .L_80)
.L_80:
        /*0078*/ 	.word	0x00000008
.L_81:


//--------------------- .nv.info._Z15mergeComponentsP4EdgePiS1_S1_S1_ii --------------------------
	.section	.nv.info._Z15mergeComponentsP4EdgePiS1_S1_S1_ii,"",@"SHT_CUDA_INFO"
	.sectionflags	@""
	.align	4


	//----- nvinfo : EIATTR_CUDA_API_VERSION
	.align		4
        /*0000*/ 	.byte	0x04, 0x37
        /*0002*/ 	.short	(.L_83 - .L_82)
.L_82:
        /*0004*/ 	.word	0x00000082


	//----- nvinfo : EIATTR_KPARAM_INFO
	.align		4
.L_83:
        /*0008*/ 	.byte	0x04, 0x17
        /*000a*/ 	.short	(.L_85 - .L_84)
.L_84:
        /*000c*/ 	.word	0x00000000
        /*0010*/ 	.short	0x0006
        /*0012*/ 	.short	0x002c
        /*0014*/ 	.byte	0x00, 0xf0, 0x11, 0x00


	//----- nvinfo : EIATTR_KPARAM_INFO
	.align		4
.L_85:
        /*0018*/ 	.byte	0x04, 0x17
        /*001a*/ 	.short	(.L_87 - .L_86)
.L_86:
        /*001c*/ 	.word	0x00000000
        /*0020*/ 	.short	0x0005
        /*0022*/ 	.short	0x0028
        /*0024*/ 	.byte	0x00, 0xf0, 0x11, 0x00


	//----- nvinfo : EIATTR_KPARAM_INFO
	.align		4
.L_87:
        /*0028*/ 	.byte	0x04, 0x17
        /*002a*/ 	.short	(.L_89 - .L_88)
.L_88:
        /*002c*/ 	.word	0x00000000
        /*0030*/ 	.short	0x0004
        /*0032*/ 	.short	0x0020
        /*0034*/ 	.byte	0x00, 0xf5, 0x21, 0x00


	//----- nvinfo : EIATTR_KPARAM_INFO
	.align		4
.L_89:
        /*0038*/ 	.byte	0x04, 0x17
        /*003a*/ 	.short	(.L_91 - .L_90)
.L_90:
        /*003c*/ 	.word	0x00000000
        /*0040*/ 	.short	0x0003
        /*0042*/ 	.short	0x0018
        /*0044*/ 	.byte	0x00, 0xf5, 0x21, 0x00


	//----- nvinfo : EIATTR_KPARAM_INFO
	.align		4
.L_91:
        /*0048*/ 	.byte	0x04, 0x17
        /*004a*/ 	.short	(.L_93 - .L_92)
.L_92:
        /*004c*/ 	.word	0x00000000
        /*0050*/ 	.short	0x0002
        /*0052*/ 	.short	0x0010
        /*0054*/ 	.byte	0x00, 0xf5, 0x21, 0x00


	//----- nvinfo : EIATTR_KPARAM_INFO
	.align		4
.L_93:
        /*0058*/ 	.byte	0x04, 0x17
        /*005a*/ 	.short	(.L_95 - .L_94)
.L_94:
        /*005c*/ 	.word	0x00000000
        /*0060*/ 	.short	0x0001
        /*0062*/ 	.short	0x0008
        /*0064*/ 	.byte	0x00, 0xf5, 0x21, 0x00


	//----- nvinfo : EIATTR_KPARAM_INFO
	.align		4
.L_95:
        /*0068*/ 	.byte	0x04, 0x17
        /*006a*/ 	.short	(.L_97 - .L_96)
.L_96:
        /*006c*/ 	.word	0x00000000
        /*0070*/ 	.short	0x0000
        /*0072*/ 	.short	0x0000
        /*0074*/ 	.byte	0x00, 0xf5, 0x21, 0x00


	//----- nvinfo : EIATTR_SPARSE_MMA_MASK
	.align		4
.L_97:
        /*0078*/ 	.byte	0x03, 0x50
        /*007a*/ 	.short	0x0000


	//----- nvinfo : EIATTR_MAXREG_COUNT
	.align		4
        /*007c*/ 	.byte	0x03, 0x1b
        /*007e*/ 	.short	0x00ff


	//----- nvinfo : EIATTR_NUM_BARRIERS
	.align		4
        /*0080*/ 	.byte	0x02, 0x4c
        /*0082*/ 	.byte	0x01
	.zero		1


	//----- nvinfo : EIATTR_MERCURY_ISA_VERSION
	.align		4
        /*0084*/ 	.byte	0x03, 0x5f
        /*0086*/ 	.short	0x0101


	//----- nvinfo : EIATTR_INT_WARP_WIDE_INSTR_OFFSETS
	.align		4
        /*0088*/ 	.byte	0x04, 0x31
        /*008a*/ 	.short	(.L_99 - .L_98)


	//   ....[0]....
.L_98:
        /*008c*/ 	.word	0x00000220


	//   ....[1]....
        /*0090*/ 	.word	0x000002e0


	//   ....[2]....
        /*0094*/ 	.word	0x00000400


	//   ....[3]....
        /*0098*/ 	.word	0x00000480


	//   ....[4]....
        /*009c*/ 	.word	0x00000500


	//----- nvinfo : EIATTR_VRC_CTA_INIT_COUNT
	.align		4
.L_99:
        /*00a0*/ 	.byte	0x02, 0x4a
	.zero		1
	.zero		1


	//----- nvinfo : EIATTR_EXIT_INSTR_OFFSETS
	.align		4
        /*00a4*/ 	.byte	0x04, 0x1c
        /*00a6*/ 	.short	(.L_101 - .L_100)


	//   ....[0]....
.L_100:
        /*00a8*/ 	.word	0x000005b0


	//   ....[1]....
        /*00ac*/ 	.word	0x000005e0


	//   ....[2]....
        /*00b0*/ 	.word	0x00001300


	//----- nvinfo : EIATTR_CRS_STACK_SIZE
	.align		4
.L_101:
        /*00b4*/ 	.byte	0x04, 0x1e
        /*00b6*/ 	.short	(.L_103 - .L_102)
.L_102:
        /*00b8*/ 	.word	0x00000000


	//----- nvinfo : EIATTR_CBANK_PARAM_SIZE
	.align		4
.L_103:
        /*00bc*/ 	.byte	0x03, 0x19
        /*00be*/ 	.short	0x0030


	//----- nvinfo : EIATTR_PARAM_CBANK
	.align		4
        /*00c0*/ 	.byte	0x04, 0x0a
        /*00c2*/ 	.short	(.L_105 - .L_104)
	.align		4
.L_104:
        /*00c4*/ 	.word	index@(.nv.constant0._Z15mergeComponentsP4EdgePiS1_S1_S1_ii)
        /*00c8*/ 	.short	0x0380
        /*00ca*/ 	.short	0x0030


	//----- nvinfo : EIATTR_SW_WAR
	.align		4
.L_105:
        /*00cc*/ 	.byte	0x04, 0x36
        /*00ce*/ 	.short	(.L_107 - .L_106)
.L_106:
        /*00d0*/ 	.word	0x00000008
.L_107:


//--------------------- .nv.info._Z12findMinEdgesP4EdgePiS1_S1_ii --------------------------
	.section	.nv.info._Z12findMinEdgesP4EdgePiS1_S1_ii,"",@"SHT_CUDA_INFO"
	.sectionflags	@""
	.align	4


	//----- nvinfo : EIATTR_CUDA_API_VERSION
	.align		4
        /*0000*/ 	.byte	0x04, 0x37
        /*0002*/ 	.short	(.L_109 - .L_108)
.L_108:
        /*0004*/ 	.word	0x00000082


	//----- nvinfo : EIATTR_KPARAM_INFO
	.align		4
.L_109:
        /*0008*/ 	.byte	0x04, 0x17
        /*000a*/ 	.short	(.L_111 - .L_110)
.L_110:
        /*000c*/ 	.word	0x00000000
        /*0010*/ 	.short	0x0005
        /*0012*/ 	.short	0x0024
        /*0014*/ 	.byte	0x00, 0xf0, 0x11, 0x00


	//----- nvinfo : EIATTR_KPARAM_INFO
	.align		4
.L_111:
        /*0018*/ 	.byte	0x04, 0x17
        /*001a*/ 	.short	(.L_113 - .L_112)
.L_112:
        /*001c*/ 	.word	0x00000000
        /*0020*/ 	.short	0x0004
        /*0022*/ 	.short	0x0020
        /*0024*/ 	.byte	0x00, 0xf0, 0x11, 0x00


	//----- nvinfo : EIATTR_KPARAM_INFO
	.align		4
.L_113:
        /*0028*/ 	.byte	0x04, 0x17
        /*002a*/ 	.short	(.L_115 - .L_114)
.L_114:
        /*002c*/ 	.word	0x00000000
        /*0030*/ 	.short	0x0003
        /*0032*/ 	.short	0x0018
        /*0034*/ 	.byte	0x00, 0xf5, 0x21, 0x00


	//----- nvinfo : EIATTR_KPARAM_INFO
	.align		4
.L_115:
        /*0038*/ 	.byte	0x04, 0x17
        /*003a*/ 	.short	(.L_117 - .L_116)
.L_116:
        /*003c*/ 	.word	0x00000000
        /*0040*/ 	.short	0x0002
        /*0042*/ 	.short	0x0010
        /*0044*/ 	.byte	0x00, 0xf5, 0x21, 0x00


	//----- nvinfo : EIATTR_KPARAM_INFO
	.align		4
.L_117:
        /*0048*/ 	.byte	0x04, 0x17
        /*004a*/ 	.short	(.L_119 - .L_118)
.L_118:
        /*004c*/ 	.word	0x00000000
        /*0050*/ 	.short	0x0001
        /*0052*/ 	.short	0x0008
        /*0054*/ 	.byte	0x00, 0xf5, 0x21, 0x00


	//----- nvinfo : EIATTR_KPARAM_INFO
	.align		4
.L_119:
        /*0058*/ 	.byte	0x04, 0x17
        /*005a*/ 	.short	(.L_121 - .L_120)
.L_120:
        /*005c*/ 	.word	0x00000000
        /*0060*/ 	.short	0x0000
        /*0062*/ 	.short	0x0000
        /*0064*/ 	.byte	0x00, 0xf5, 0x21, 0x00


	//----- nvinfo : EIATTR_SPARSE_MMA_MASK
	.align		4
.L_121:
        /*0068*/ 	.byte	0x03, 0x50
        /*006a*/ 	.short	0x0000


	//----- nvinfo : EIATTR_MAXREG_COUNT
	.align		4
        /*006c*/ 	.byte	0x03, 0x1b
        /*006e*/ 	.short	0x00ff


	//----- nvinfo : EIATTR_NUM_BARRIERS
	.align		4
        /*0070*/ 	.byte	0x02, 0x4c
        /*0072*/ 	.byte	0x01
	.zero		1


	//----- nvinfo : EIATTR_MERCURY_ISA_VERSION
	.align		4
        /*0074*/ 	.byte	0x03, 0x5f
        /*0076*/ 	.short	0x0101


	//----- nvinfo : EIATTR_VRC_CTA_INIT_COUNT
	.align		4
        /*0078*/ 	.byte	0x02, 0x4a
	.zero		1
	.zero		1


	//----- nvinfo : EIATTR_EXIT_INSTR_OFFSETS
	.align		4
        /*007c*/ 	.byte	0x04, 0x1c
        /*007e*/ 	.short	(.L_123 - .L_122)


	//   ....[0]....
.L_122:
        /*0080*/ 	.word	0x00000350


	//   ....[1]....
        /*0084*/ 	.word	0x00000400


	//   ....[2]....
        /*0088*/ 	.word	0x000004f0


	//   ....[3]....
        /*008c*/ 	.word	0x00000530


	//----- nvinfo : EIATTR_CRS_STACK_SIZE
	.align		4
.L_123:
        /*0090*/ 	.byte	0x04, 0x1e
        /*0092*/ 	.short	(.L_125 - .L_124)
.L_124:
        /*0094*/ 	.word	0x00000000


	//----- nvinfo : EIATTR_CBANK_PARAM_SIZE
	.align		4
.L_125:
        /*0098*/ 	.byte	0x03, 0x19
        /*009a*/ 	.short	0x0028


	//----- nvinfo : EIATTR_PARAM_CBANK
	.align		4
        /*009c*/ 	.byte	0x04, 0x0a
        /*009e*/ 	.short	(.L_127 - .L_126)
	.align		4
.L_126:
        /*00a0*/ 	.word	index@(.nv.constant0._Z12findMinEdgesP4EdgePiS1_S1_ii)
        /*00a4*/ 	.short	0x0380
        /*00a6*/ 	.short	0x0028


	//----- nvinfo : EIATTR_SW_WAR
	.align		4
.L_127:
        /*00a8*/ 	.byte	0x04, 0x36
        /*00aa*/ 	.short	(.L_129 - .L_128)
.L_128:
        /*00ac*/ 	.word	0x00000008
.L_129:


//--------------------- .nv.info._Z13adjustWeightsP4Edgeii --------------------------
	.section	.nv.info._Z13adjustWeightsP4Edgeii,"",@"SHT_CUDA_INFO"
	.sectionflags	@""
	.align	4


	//----- nvinfo : EIATTR_CUDA_API_VERSION
	.align		4
        /*0000*/ 	.byte	0x04, 0x37
        /*0002*/ 	.short	(.L_131 - .L_130)
.L_130:
        /*0004*/ 	.word	0x00000082


	//----- nvinfo : EIATTR_KPARAM_INFO
	.align		4
.L_131:
        /*0008*/ 	.byte	0x04, 0x17
        /*000a*/ 	.short	(.L_133 - .L_132)
.L_132:
        /*000c*/ 	.word	0x00000000
        /*0010*/ 	.short	0x0002
        /*0012*/ 	.short	0x000c
        /*0014*/ 	.byte	0x00, 0xf0, 0x11, 0x00


	//----- nvinfo : EIATTR_KPARAM_INFO
	.align		4
.L_133:
        /*0018*/ 	.byte	0x04, 0x17
        /*001a*/ 	.short	(.L_135 - .L_134)
.L_134:
        /*001c*/ 	.word	0x00000000
        /*0020*/ 	.short	0x0001
        /*0022*/ 	.short	0x0008
        /*0024*/ 	.byte	0x00, 0xf0, 0x11, 0x00


	//----- nvinfo : EIATTR_KPARAM_INFO
	.align		4
.L_135:
        /*0028*/ 	.byte	0x04, 0x17
        /*002a*/ 	.short	(.L_137 - .L_136)
.L_136:
        /*002c*/ 	.word	0x00000000
        /*0030*/ 	.short	0x0000
        /*0032*/ 	.short	0x0000
        /*0034*/ 	.byte	0x00, 0xf5, 0x21, 0x00


	//----- nvinfo : EIATTR_SPARSE_MMA_MASK
	.align		4
.L_137:
        /*0038*/ 	.byte	0x03, 0x50
        /*003a*/ 	.short	0x0000


	//----- nvinfo : EIATTR_MAXREG_COUNT
	.align		4
        /*003c*/ 	.byte	0x03, 0x1b
        /*003e*/ 	.short	0x00ff


	//----- nvinfo : EIATTR_MERCURY_ISA_VERSION
	.align		4
        /*0040*/ 	.byte	0x03, 0x5f
        /*0042*/ 	.short	0x0101


	//----- nvinfo : EIATTR_VRC_CTA_INIT_COUNT
	.align		4
        /*0044*/ 	.byte	0x02, 0x4a
	.zero		1
	.zero		1


	//----- nvinfo : EIATTR_EXIT_INSTR_OFFSETS
	.align		4
        /*0048*/ 	.byte	0x04, 0x1c
        /*004a*/ 	.short	(.L_139 - .L_138)


	//   ....[0]....
.L_138:
        /*004c*/ 	.word	0x00000070


	//   ....[1]....
        /*0050*/ 	.word	0x00000250


	//----- nvinfo : EIATTR_CBANK_PARAM_SIZE
	.align		4
.L_139:
        /*0054*/ 	.byte	0x03, 0x19
        /*0056*/ 	.short	0x0010


	//----- nvinfo : EIATTR_PARAM_CBANK
	.align		4
        /*0058*/ 	.byte	0x04, 0x0a
        /*005a*/ 	.short	(.L_141 - .L_140)
	.align		4
.L_140:
        /*005c*/ 	.word	index@(.nv.constant0._Z13adjustWeightsP4Edgeii)
        /*0060*/ 	.short	0x0380
        /*0062*/ 	.short	0x0010


	//----- nvinfo : EIATTR_SW_WAR
	.align		4
.L_141:
        /*0064*/ 	.byte	0x04, 0x36
        /*0066*/ 	.short	(.L_143 - .L_142)
.L_142:
        /*0068*/ 	.word	0x00000008
.L_143:


//--------------------- .nv.callgraph             --------------------------
	.section	.nv.callgraph,"",@"SHT_CUDA_CALLGRAPH"
	.align	4
	.sectionentsize	8
	.align		4
        /*0000*/ 	.word	0x00000000
	.align		4
        /*0004*/ 	.word	0xffffffff
	.align		4
        /*0008*/ 	.word	0x00000000
	.align		4
        /*000c*/ 	.word	0xfffffffe
	.align		4
        /*0010*/ 	.word	0x00000000
	.align		4
        /*0014*/ 	.word	0xfffffffd
	.align		4
        /*0018*/ 	.word	0x00000000
	.align		4
        /*001c*/ 	.word	0xfffffffc


//--------------------- .text._Z15checkComponentsPiS_i --------------------------
	.section	.text._Z15checkComponentsPiS_i,"ax",@progbits
	.align	128
        .global         _Z15checkComponentsPiS_i
        .type           _Z15checkComponentsPiS_i,@function
        .size           _Z15checkComponentsPiS_i,(.L_x_37 - _Z15checkComponentsPiS_i)
        .other          _Z15checkComponentsPiS_i,@"STO_CUDA_ENTRY STV_DEFAULT"
_Z15checkComponentsPiS_i:
.text._Z15checkComponentsPiS_i:
[----:B------:R-:W-:Y:S01]  /*0000*/  LDC R1, c[0x0][0x37c] ;  /* 0x0000df00ff017b82 */ /* 0x000fe20000000800 */
[----:B------:R-:W0:Y:S07]  /*0010*/  S2R R7, SR_TID.X ;  /* 0x0000000000077919 */ /* 0x000e2e0000002100 */
[----:B------:R-:W1:Y:S01]  /*0020*/  S2UR UR4, SR_CTAID.X ;  /* 0x00000000000479c3 */ /* 0x000e620000002500 */
[----:B------:R-:W2:Y:S01]  /*0030*/  LDCU.64 UR6, c[0x0][0x358] ;  /* 0x00006b00ff0677ac */ /* 0x000ea20008000a00 */
[----:B------:R-:W-:Y:S06]  /*0040*/  BSSY.RECONVERGENT B0, `(.L_x_0) ;  /* 0x0000019000007945 */ /* 0x000fec0003800200 */
[----:B------:R-:W1:Y:S08]  /*0050*/  LDC R2, c[0x0][0x360] ;  /* 0x0000d800ff027b82 */ /* 0x000e700000000800 */
[----:B------:R-:W3:Y:S01]  /*0060*/  LDC R6, c[0x0][0x390] ;  /* 0x0000e400ff067b82 */ /* 0x000ee20000000800 */
[C---:B0-----:R-:W-:Y:S01]  /*0070*/  ISETP.GT.U32.AND P1, PT, R7.reuse, 0xff, PT ;  /* 0x000000ff0700780c */ /* 0x041fe20003f24070 */
[----:B-1----:R-:W-:Y:S01]  /*0080*/  IMAD R5, R2, UR4, R7 ;  /* 0x0000000402057c24 */ /* 0x002fe2000f8e0207 */
[----:B------:R-:W-:-:S04]  /*0090*/  ISETP.NE.AND P0, PT, R7, RZ, PT ;  /* 0x000000ff0700720c */ /* 0x000fc80003f05270 */
[----:B---3--:R-:W-:-:S07]  /*00a0*/  ISETP.GE.AND P2, PT, R5, R6, PT ;  /* 0x000000060500720c */ /* 0x008fce0003f46270 */
[----:B------:R-:W0:Y:S01]  /*00b0*/  @!P1 S2R R3, SR_CgaCtaId ;  /* 0x0000000000039919 */ /* 0x000e220000008800 */
[----:B------:R-:W-:-:S04]  /*00c0*/  @!P1 MOV R0, 0x400 ;  /* 0x0000040000009802 */ /* 0x000fc80000000f00 */
[----:B0-----:R-:W-:Y:S01]  /*00d0*/  @!P1 LEA R0, R3, R0, 0x18 ;  /* 0x0000000003009211 */ /* 0x001fe200078ec0ff */
[----:B------:R-:W-:-:S04]  /*00e0*/  @!P1 IMAD.MOV.U32 R3, RZ, RZ, -0x1 ;  /* 0xffffffffff039424 */ /* 0x000fc800078e00ff */
[----:B------:R-:W-:-:S05]  /*00f0*/  @!P1 IMAD R0, R7, 0x4, R0 ;  /* 0x0000000407009824 */ /* 0x000fca00078e0200 */
[----:B------:R0:W-:Y:S01]  /*0100*/  @!P1 STS [R0], R3 ;  /* 0x0000000300009388 */ /* 0x0001e20000000800 */
[----:B------:R-:W-:Y:S06]  /*0110*/  BAR.SYNC.DEFER_BLOCKING 0x0 ;  /* 0x0000000000007b1d */ /* 0x000fec0000010000 */
[----:B--2---:R-:W-:Y:S05]  /*0120*/  @P2 BRA `(.L_x_1) ;  /* 0x0000000000282947 */ /* 0x004fea0003800000 */
[----:B0-----:R-:W0:Y:S02]  /*0130*/  LDC.64 R2, c[0x0][0x380] ;  /* 0x0000e000ff027b82 */ /* 0x001e240000000a00 */
[----:B0-----:R-:W-:-:S06]  /*0140*/  IMAD.WIDE R2, R5, 0x4, R2 ;  /* 0x0000000405027825 */ /* 0x001fcc00078e0202 */
[----:B------:R-:W2:Y:S02]  /*0150*/  LDG.E R2, desc[UR6][R2.64] ;  /* 0x0000000602027981 */ /* 0x000ea4000c1e1900 */
[----:B--2---:R-:W-:-:S13]  /*0160*/  ISETP.GT.AND P1, PT, R2, 0xff, PT ;  /* 0x000000ff0200780c */ /* 0x004fda0003f24270 */
[----:B------:R-:W0:Y:S01]  /*0170*/  @!P1 S2R R5, SR_CgaCtaId ;  /* 0x0000000000059919 */ /* 0x000e220000008800 */
[----:B------:R-:W-:-:S04]  /*0180*/  @!P1 MOV R0, 0x400 ;  /* 0x0000040000009802 */ /* 0x000fc80000000f00 */
[----:B0-----:R-:W-:Y:S01]  /*0190*/  @!P1 LEA R7, R5, R0, 0x18 ;  /* 0x0000000005079211 */ /* 0x001fe200078ec0ff */
[----:B------:R-:W-:-:S04]  /*01a0*/  @!P1 IMAD.MOV.U32 R5, RZ, RZ, 0x1 ;  /* 0x00000001ff059424 */ /* 0x000fc800078e00ff */
[----:B------:R-:W-:-:S05]  /*01b0*/  @!P1 IMAD R0, R2, 0x4, R7 ;  /* 0x0000000402009824 */ /* 0x000fca00078e0207 */
[----:B------:R1:W-:Y:S02]  /*01c0*/  @!P1 STS [R0], R5 ;  /* 0x0000000500009388 */ /* 0x0003e40000000800 */
.L_x_1:
[----:B------:R-:W-:Y:S05]  /*01d0*/  BSYNC.RECONVERGENT B0 ;  /* 0x0000000000007941 */ /* 0x000fea0003800200 */
.L_x_0:
[----:B------:R-:W-:Y:S06]  /*01e0*/  BAR.SYNC.DEFER_BLOCKING 0x0 ;  /* 0x0000000000007b1d */ /* 0x000fec0000010000 */
[----:B------:R-:W-:Y:S05]  /*01f0*/  @P0 EXIT ;  /* 0x000000000000094d */ /* 0x000fea0003800000 */
[----:B------:R-:W-:Y:S01]  /*0200*/  ISETP.GE.AND P0, PT, R6, 0x1, PT ;  /* 0x000000010600780c */ /* 0x000fe20003f06270 */
[----:B01----:R-:W-:-:S12]  /*0210*/  IMAD.MOV.U32 R0, RZ, RZ, RZ ;  /* 0x000000ffff007224 */ /* 0x003fd800078e00ff */
[----:B------:R-:W-:Y:S05]  /*0220*/  @!P0 BRA `(.L_x_2) ;  /* 0x0000000400808947 */ /* 0x000fea0003800000 */
[----:B------:R-:W-:Y:S01]  /*0230*/  IMAD.MOV.U32 R3, RZ, RZ, -0x1 ;  /* 0xffffffffff037424 */ /* 0x000fe200078e00ff */
[C---:B------:R-:W-:Y:S01]  /*0240*/  ISETP.GE.U32.AND P1, PT, R6.reuse, 0x8, PT ;  /* 0x000000080600780c */ /* 0x040fe20003f26070 */
[----:B------:R-:W-:Y:S02]  /*0250*/  HFMA2 R0, -RZ, RZ, 0, 0 ;  /* 0x00000000ff007431 */ /* 0x000fe400000001ff */
[----:B------:R-:W-:Y:S01]  /*0260*/  IMAD.MOV.U32 R2, RZ, RZ, RZ ;  /* 0x000000ffff027224 */ /* 0x000fe200078e00ff */
[----:B------:R-:W-:-:S05]  /*0270*/  VIADDMNMX.U32 R3, R6, R3, 0xff, PT ;  /* 0x000000ff06037446 */ /* 0x000fca0003800003 */
[----:B------:R-:W-:-:S05]  /*0280*/  VIADD R4, R3, 0x1 ;  /* 0x0000000103047836 */ /* 0x000fca0000000000 */
[----:B------:R-:W-:-:S04]  /*0290*/  LOP3.LUT R5, R4, 0x7, RZ, 0xc0, !PT ;  /* 0x0000000704057812 */ /* 0x000fc800078ec0ff */
[----:B------:R-:W-:Y:S01]  /*02a0*/  ISETP.NE.AND P0, PT, R5, RZ, PT ;  /* 0x000000ff0500720c */ /* 0x000fe20003f05270 */
[----:B------:R-:W-:-:S12]  /*02b0*/  @!P1 BRA `(.L_x_3) ;  /* 0x0000000000949947 */ /* 0x000fd80003800000 */
[----:B------:R-:W0:Y:S01]  /*02c0*/  S2UR UR5, SR_CgaCtaId ;  /* 0x00000000000579c3 */ /* 0x000e220000008800 */
[----:B------:R-:W-:Y:S01]  /*02d0*/  LOP3.LUT R2, R4, 0x1f8, RZ, 0xc0, !PT ;  /* 0x000001f804027812 */ /* 0x000fe200078ec0ff */
[----:B------:R-:W-:Y:S01]  /*02e0*/  UMOV UR4, 0x400 ;  /* 0x0000040000047882 */ /* 0x000fe20000000000 */
[----:B------:R-:W-:-:S03]  /*02f0*/  IMAD.MOV.U32 R0, RZ, RZ, RZ ;  /* 0x000000ffff007224 */ /* 0x000fc600078e00ff */
[----:B------:R-:W-:Y:S01]  /*0300*/  IMAD.MOV R6, RZ, RZ, -R2 ;  /* 0x000000ffff067224 */ /* 0x000fe200078e0a02 */
[----:B0-----:R-:W-:-:S04]  /*0310*/  ULEA UR4, UR5, UR4, 0x18 ;  /* 0x0000000405047291 */ /* 0x001fc8000f8ec0ff */
[----:B------:R-:W-:-:S12]  /*0320*/  UIADD3 UR4, UPT, UPT, UR4, 0x10, URZ ;  /* 0x0000001004047890 */ /* 0x000fd8000fffe0ff */
.L_x_4:
[----:B------:R-:W0:Y:S01]  /*0330*/  LDS.128 R8, [UR4+-0x10] ;  /* 0xfffff004ff087984 */ /* 0x000e220008000c00 */
[----:B------:R-:W-:Y:S02]  /*0340*/  VIADD R7, R0, 0x1 ;  /* 0x0000000100077836 */ /* 0x000fe40000000000 */
[----:B------:R-:W-:Y:S01]  /*0350*/  VIADD R6, R6, 0x8 ;  /* 0x0000000806067836 */ /* 0x000fe20000000000 */
[----:B------:R-:W1:Y:S01]  /*0360*/  LDS.128 R12, [UR4] ;  /* 0x00000004ff0c7984 */ /* 0x000e620008000c00 */
[----:B------:R-:W-:Y:S01]  /*0370*/  UIADD3 UR4, UPT, UPT, UR4, 0x20, URZ ;  /* 0x0000002004047890 */ /* 0x000fe2000fffe0ff */
[----:B0-----:R-:W-:Y:S02]  /*0380*/  ISETP.NE.AND P1, PT, R8, 0x1, PT ;  /* 0x000000010800780c */ /* 0x001fe40003f25270 */
[----:B------:R-:W-:-:S11]  /*0390*/  ISETP.NE.AND P2, PT, R9, 0x1, PT ;  /* 0x000000010900780c */ /* 0x000fd60003f45270 */
[----:B------:R-:W-:Y:S01]  /*03a0*/  @P1 IMAD.MOV R7, RZ, RZ, R0 ;  /* 0x000000ffff071224 */ /* 0x000fe200078e0200 */
[----:B------:R-:W-:-:S03]  /*03b0*/  ISETP.NE.AND P1, PT, R10, 0x1, PT ;  /* 0x000000010a00780c */ /* 0x000fc60003f25270 */
[----:B------:R-:W-:Y:S02]  /*03c0*/  VIADD R0, R7, 0x1 ;  /* 0x0000000107007836 */ /* 0x000fe40000000000 */
[----:B------:R-:W-:Y:S01]  /*03d0*/  @P2 IMAD.MOV R0, RZ, RZ, R7 ;  /* 0x000000ffff002224 */ /* 0x000fe200078e0207 */
[----:B------:R-:W-:-:S04]  /*03e0*/  ISETP.NE.AND P2, PT, R11, 0x1, PT ;  /* 0x000000010b00780c */ /* 0x000fc80003f45270 */
[----:B------:R-:W-:-:S03]  /*03f0*/  IADD3 R7, PT, PT, R0, 0x1, RZ ;  /* 0x0000000100077810 */ /* 0x000fc60007ffe0ff */
[----:B------:R-:W-:Y:S01]  /*0400*/  @P1 IMAD.MOV R7, RZ, RZ, R0 ;  /* 0x000000ffff071224 */ /* 0x000fe200078e0200 */
[----:B-1----:R-:W-:-:S03]  /*0410*/  ISETP.NE.AND P1, PT, R12, 0x1, PT ;  /* 0x000000010c00780c */ /* 0x002fc60003f25270 */
[----:B------:R-:W-:Y:S02]  /*0420*/  VIADD R0, R7, 0x1 ;  /* 0x0000000107007836 */ /* 0x000fe40000000000 */
[----:B------:R-:W-:Y:S01]  /*0430*/  @P2 IMAD.MOV R0, RZ, RZ, R7 ;  /* 0x000000ffff002224 */ /* 0x000fe200078e0207 */
[----:B------:R-:W-:-:S03]  /*0440*/  ISETP.NE.AND P2, PT, R13, 0x1, PT ;  /* 0x000000010d00780c */ /* 0x000fc60003f45270 */
[----:B------:R-:W-:-:S04]  /*0450*/  VIADD R7, R0, 0x1 ;  /* 0x0000000100077836 */ /* 0x000fc80000000000 */
[----:B------:R-:W-:Y:S01]  /*0460*/  @P1 IMAD.MOV R7, RZ, RZ, R0 ;  /* 0x000000ffff071224 */ /* 0x000fe200078e0200 */
[----:B------:R-:W-:-:S03]  /*0470*/  ISETP.NE.AND P1, PT, R14, 0x1, PT ;  /* 0x000000010e00780c */ /* 0x000fc60003f25270 */
[C---:B------:R-:W-:Y:S02]  /*0480*/  VIADD R0, R7.reuse, 0x1 ;  /* 0x0000000107007836 */ /* 0x040fe40000000000 */
[----:B------:R-:W-:Y:S02]  /*0490*/  @P2 IADD3 R0, PT, PT, R7, RZ, RZ ;  /* 0x000000ff07002210 */ /* 0x000fe40007ffe0ff */
[----:B------:R-:W-:-:S03]  /*04a0*/  ISETP.NE.AND P2, PT, R15, 0x1, PT ;  /* 0x000000010f00780c */ /* 0x000fc60003f45270 */
[----:B------:R-:W-:-:S03]  /*04b0*/  VIADD R7, R0, 0x1 ;  /* 0x0000000100077836 */ /* 0x000fc60000000000 */
[----:B------:R-:W-:Y:S01]  /*04c0*/  @P1 IMAD.MOV R7, RZ, RZ, R0 ;  /* 0x000000ffff071224 */ /* 0x000fe200078e0200 */
[----:B------:R-:W-:-:S03]  /*04d0*/  ISETP.NE.AND P1, PT, R6, RZ, PT ;  /* 0x000000ff0600720c */ /* 0x000fc60003f25270 */
[----:B------:R-:W-:-:S03]  /*04e0*/  VIADD R0, R7, 0x1 ;  /* 0x0000000107007836 */ /* 0x000fc60000000000 */
[----:B------:R-:W-:-:S07]  /*04f0*/  @P2 IMAD.MOV R0, RZ, RZ, R7 ;  /* 0x000000ffff002224 */ /* 0x000fce00078e0207 */
[----:B------:R-:W-:Y:S05]  /*0500*/  @P1 BRA `(.L_x_4) ;  /* 0xfffffffc00881947 */ /* 0x000fea000383ffff */
.L_x_3:
[----:B------:R-:W-:Y:S05]  /*0510*/  @!P0 BRA `(.L_x_2) ;  /* 0x0000000000c48947 */ /* 0x000fea0003800000 */
[----:B------:R-:W-:Y:S02]  /*0520*/  ISETP.GE.U32.AND P1, PT, R5, 0x4, PT ;  /* 0x000000040500780c */ /* 0x000fe40003f26070 */
[----:B------:R-:W-:-:S11]  /*0530*/  LOP3.LUT P0, R8, R4, 0x3, RZ, 0xc0, !PT ;  /* 0x0000000304087812 */ /* 0x000fd6000780c0ff */
[----:B------:R-:W-:Y:S05]  /*0540*/  @!P1 BRA `(.L_x_5) ;  /* 0x00000000004c9947 */ /* 0x000fea0003800000 */
[----:B------:R-:W0:Y:S01]  /*0550*/  S2R R5, SR_CgaCtaId ;  /* 0x0000000000057919 */ /* 0x000e220000008800 */
[----:B------:R-:W-:-:S04]  /*0560*/  MOV R4, 0x400 ;  /* 0x0000040000047802 */ /* 0x000fc80000000f00 */
[----:B0-----:R-:W-:-:S05]  /*0570*/  LEA R5, R5, R4, 0x18 ;  /* 0x0000000405057211 */ /* 0x001fca00078ec0ff */
[----:B------:R-:W-:Y:S01]  /*0580*/  IMAD R4, R2, 0x4, R5 ;  /* 0x0000000402047824 */ /* 0x000fe200078e0205 */
[----:B------:R-:W-:Y:S02]  /*0590*/  IADD3 R5, PT, PT, R0, 0x1, RZ ;  /* 0x0000000100057810 */ /* 0x000fe40007ffe0ff */
[----:B------:R-:W-:Y:S02]  /*05a0*/  IADD3 R2, PT, PT, R2, 0x4, RZ ;  /* 0x0000000402027810 */ /* 0x000fe40007ffe0ff */
[----:B------:R-:W0:Y:S04]  /*05b0*/  LDS.64 R10, [R4] ;  /* 0x00000000040a7984 */ /* 0x000e280000000a00 */
[----:B------:R-:W1:Y:S01]  /*05c0*/  LDS.64 R6, [R4+0x8] ;  /* 0x0000080004067984 */ /* 0x000e620000000a00 */
[----:B0-----:R-:W-:-:S02]  /*05d0*/  ISETP.NE.AND P2, PT, R10, 0x1, PT ;  /* 0x000000010a00780c */ /* 0x001fc40003f45270 */
[----:B------:R-:W-:-:S11]  /*05e0*/  ISETP.NE.AND P1, PT, R11, 0x1, PT ;  /* 0x000000010b00780c */ /* 0x000fd60003f25270 */
[----:B------:R-:W-:Y:S01]  /*05f0*/  @P2 IMAD.MOV R5, RZ, RZ, R0 ;  /* 0x000000ffff052224 */ /* 0x000fe200078e0200 */
[----:B-1----:R-:W-:-:S03]  /*0600*/  ISETP.NE.AND P2, PT, R6, 0x1, PT ;  /* 0x000000010600780c */ /* 0x002fc60003f45270 */
[----:B------:R-:W-:Y:S02]  /*0610*/  VIADD R0, R5, 0x1 ;  /* 0x0000000105007836 */ /* 0x000fe40000000000 */
[----:B------:R-:W-:Y:S01]  /*0620*/  @P1 IMAD.MOV R0, RZ, RZ, R5 ;  /* 0x000000ffff001224 */ /* 0x000fe200078e0205 */
[----:B------:R-:W-:-:S03]  /*0630*/  ISETP.NE.AND P1, PT, R7, 0x1, PT ;  /* 0x000000010700780c */ /* 0x000fc60003f25270 */
[----:B------:R-:W-:-:S04]  /*0640*/  VIADD R5, R0, 0x1 ;  /* 0x0000000100057836 */ /* 0x000fc80000000000 */
[----:B------:R-:W-:-:S04]  /*0650*/  @P2 IMAD.MOV R5, RZ, RZ, R0 ;  /* 0x000000ffff052224 */ /* 0x000fc800078e0200 */
[----:B------:R-:W-:Y:S02]  /*0660*/  VIADD R0, R5, 0x1 ;  /* 0x0000000105007836 */ /* 0x000fe40000000000 */
[----:B------:R-:W-:-:S07]  /*0670*/  @P1 IMAD.MOV R0, RZ, RZ, R5 ;  /* 0x000000ffff001224 */ /* 0x000fce00078e0205 */
.L_x_5:
[----:B------:R-:W-:Y:S05]  /*0680*/  @!P0 BRA `(.L_x_2) ;  /* 0x0000000000688947 */ /* 0x000fea0003800000 */
[----:B------:R-:W-:Y:S02]  /*0690*/  ISETP.NE.AND P1, PT, R8, 0x1, PT ;  /* 0x000000010800780c */ /* 0x000fe40003f25270 */
[----:B------:R-:W-:-:S04]  /*06a0*/  LOP3.LUT R3, R3, 0x1, RZ, 0xc0, !PT ;  /* 0x0000000103037812 */ /* 0x000fc800078ec0ff */
[----:B------:R-:W-:-:S07]  /*06b0*/  ISETP.NE.U32.AND P0, PT, R3, 0x1, PT ;  /* 0x000000010300780c */ /* 0x000fce0003f05070 */
[----:B------:R-:W-:Y:S06]  /*06c0*/  @!P1 BRA `(.L_x_6) ;  /* 0x0000000000309947 */ /* 0x000fec0003800000 */
[----:B------:R-:W0:Y:S01]  /*06d0*/  S2R R4, SR_CgaCtaId ;  /* 0x0000000000047919 */ /* 0x000e220000008800 */
[----:B------:R-:W-:-:S04]  /*06e0*/  MOV R3, 0x400 ;  /* 0x0000040000037802 */ /* 0x000fc80000000f00 */
[----:B0-----:R-:W-:-:S05]  /*06f0*/  LEA R3, R4, R3, 0x18 ;  /* 0x0000000304037211 */ /* 0x001fca00078ec0ff */
[----:B------:R-:W-:Y:S02]  /*0700*/  IMAD R4, R2, 0x4, R3 ;  /* 0x0000000402047824 */ /* 0x000fe400078e0203 */
[----:B------:R-:W-:Y:S02]  /*0710*/  VIADD R3, R0, 0x1 ;  /* 0x0000000100037836 */ /* 0x000fe40000000000 */
[----:B------:R-:W-:Y:S02]  /*0720*/  VIADD R2, R2, 0x2 ;  /* 0x0000000202027836 */ /* 0x000fe40000000000 */
[----:B------:R-:W0:Y:S02]  /*0730*/  LDS.64 R4, [R4] ;  /* 0x0000000004047984 */ /* 0x000e240000000a00 */
[----:B0-----:R-:W-:Y:S02]  /*0740*/  ISETP.NE.AND P1, PT, R4, 0x1, PT ;  /* 0x000000010400780c */ /* 0x001fe40003f25270 */
[----:B------:R-:W-:-:S11]  /*0750*/  ISETP.NE.AND P2, PT, R5, 0x1, PT ;  /* 0x000000010500780c */ /* 0x000fd60003f45270 */
[----:B------:R-:W-:-:S04]  /*0760*/  @P1 IMAD.MOV R3, RZ, RZ, R0 ;  /* 0x000000ffff031224 */ /* 0x000fc800078e0200 */
[C---:B------:R-:W-:Y:S01]  /*0770*/  VIADD R0, R3.reuse, 0x1 ;  /* 0x0000000103007836 */ /* 0x040fe20000000000 */
[----:B------:R-:W-:-:S07]  /*0780*/  @P2 IADD3 R0, PT, PT, R3, RZ, RZ ;  /* 0x000000ff03002210 */ /* 0x000fce0007ffe0ff */
.L_x_6:
[----:B------:R-:W-:Y:S05]  /*0790*/  @!P0 BRA `(.L_x_2) ;  /* 0x0000000000248947 */ /* 0x000fea0003800000 */
[----:B------:R-:W0:Y:S01]  /*07a0*/  S2R R4, SR_CgaCtaId ;  /* 0x0000000000047919 */ /* 0x000e220000008800 */
[----:B------:R-:W-:-:S04]  /*07b0*/  MOV R3, 0x400 ;  /* 0x0000040000037802 */ /* 0x000fc80000000f00 */
[----:B0-----:R-:W-:-:S05]  /*07c0*/  LEA R3, R4, R3, 0x18 ;  /* 0x0000000304037211 */ /* 0x001fca00078ec0ff */
[----:B------:R-:W-:Y:S02]  /*07d0*/  IMAD R2, R2, 0x4, R3 ;  /* 0x0000000402027824 */ /* 0x000fe400078e0203 */
[----:B------:R-:W-:-:S04]  /*07e0*/  VIADD R3, R0, 0x1 ;  /* 0x0000000100037836 */ /* 0x000fc80000000000 */
[----:B------:R-:W0:Y:S02]  /*07f0*/  LDS R2, [R2] ;  /* 0x0000000002027984 */ /* 0x000e240000000800 */
[----:B0-----:R-:W-:-:S13]  /*0800*/  ISETP.NE.AND P0, PT, R2, 0x1, PT ;  /* 0x000000010200780c */ /* 0x001fda0003f05270 */
[----:B------:R-:W-:-:S04]  /*0810*/  @P0 IMAD.MOV R3, RZ, RZ, R0 ;  /* 0x000000ffff030224 */ /* 0x000fc800078e0200 */
[----:B------:R-:W-:-:S07]  /*0820*/  IMAD.MOV.U32 R0, RZ, RZ, R3 ;  /* 0x000000ffff007224 */ /* 0x000fce00078e0003 */
.L_x_2:
[----:B------:R-:W0:Y:S02]  /*0830*/  LDC.64 R2, c[0x0][0x388] ;  /* 0x0000e200ff027b82 */ /* 0x000e240000000a00 */
[----:B0-----:R-:W-:Y:S01]  /*0840*/  REDG.E.ADD.STRONG.GPU desc[UR6][R2.64], R0 ;  /* 0x000000000200798e */ /* 0x001fe2000c12e106 */
[----:B------:R-:W-:Y:S05]  /*0850*/  EXIT ;  /* 0x000000000000794d */ /* 0x000fea0003800000 */
.L_x_7:
[----:B------:R-:W-:-:S00]  /*0860*/  BRA `(.L_x_7) ;  /* 0xfffffffc00fc7947 */ /* 0x000fc0000383ffff */
[----:B------:R-:W-:-:S00]  /*0870*/  NOP ;  /* 0x0000000000007918 */ /* 0x000fc00000000000 */
        /* <DEDUP_REMOVED lines=8> */
.L_x_37:


//--------------------- .text._Z13resetMinEdgesPiS_i --------------------------
	.section	.text._Z13resetMinEdgesPiS_i,"ax",@progbits
	.align	128
        .global         _Z13resetMinEdgesPiS_i
        .type           _Z13resetMinEdgesPiS_i,@function
        .size           _Z13resetMinEdgesPiS_i,(.L_x_38 - _Z13resetMinEdgesPiS_i)
        .other          _Z13resetMinEdgesPiS_i,@"STO_CUDA_ENTRY STV_DEFAULT"
_Z13resetMinEdgesPiS_i:
.text._Z13resetMinEdgesPiS_i:
[----:B------:R-:W-:Y:S01]  /*0000*/  LDC R1, c[0x0][0x37c] ;  /* 0x0000df00ff017b82 */ /* 0x000fe20000000800 */
[----:B------:R-:W0:Y:S07]  /*0010*/  S2R R7, SR_TID.X ;  /* 0x0000000000077919 */ /* 0x000e2e0000002100 */
[----:B------:R-:W0:Y:S01]  /*0020*/  S2UR UR4, SR_CTAID.X ;  /* 0x00000000000479c3 */ /* 0x000e220000002500 */
[----:B------:R-:W1:Y:S07]  /*0030*/  LDCU UR5, c[0x0][0x390] ;  /* 0x00007200ff0577ac */ /* 0x000e6e0008000800 */
[----:B------:R-:W0:Y:S02]  /*0040*/  LDC R0, c[0x0][0x360] ;  /* 0x0000d800ff007b82 */ /* 0x000e240000000800 */
[----:B0-----:R-:W-:-:S05]  /*0050*/  IMAD R7, R0, UR4, R7 ;  /* 0x0000000400077c24 */ /* 0x001fca000f8e0207 */
[----:B-1----:R-:W-:-:S13]  /*0060*/  ISETP.GE.AND P0, PT, R7, UR5, PT ;  /* 0x0000000507007c0c */ /* 0x002fda000bf06270 */
[----:B------:R-:W-:Y:S05]  /*0070*/  @P0 EXIT ;  /* 0x000000000000094d */ /* 0x000fea0003800000 */
[----:B------:R-:W0:Y:S01]  /*0080*/  LDC.64 R2, c[0x0][0x380] ;  /* 0x0000e000ff027b82 */ /* 0x000e220000000a00 */
[----:B------:R-:W1:Y:S01]  /*0090*/  LDCU.64 UR4, c[0x0][0x358] ;  /* 0x00006b00ff0477ac */ /* 0x000e620008000a00 */
[----:B------:R-:W-:-:S06]  /*00a0*/  MOV R9, 0x7fffffff ;  /* 0x7fffffff00097802 */ /* 0x000fcc0000000f00 */
[----:B------:R-:W2:Y:S01]  /*00b0*/  LDC.64 R4, c[0x0][0x388] ;  /* 0x0000e200ff047b82 */ /* 0x000ea20000000a00 */
[----:B0-----:R-:W-:-:S04]  /*00c0*/  IMAD.WIDE R2, R7, 0x4, R2 ;  /* 0x0000000407027825 */ /* 0x001fc800078e0202 */
[----:B--2---:R-:W-:Y:S01]  /*00d0*/  IMAD.WIDE R4, R7, 0x4, R4 ;  /* 0x0000000407047825 */ /* 0x004fe200078e0204 */
[----:B------:R-:W-:-:S05]  /*00e0*/  MOV R7, 0xffffffff ;  /* 0xffffffff00077802 */ /* 0x000fca0000000f00 */
[----:B-1----:R-:W-:Y:S04]  /*00f0*/  STG.E desc[UR4][R2.64], R7 ;  /* 0x0000000702007986 */ /* 0x002fe8000c101904 */
[----:B------:R-:W-:Y:S01]  /*0100*/  STG.E desc[UR4][R4.64], R9 ;  /* 0x0000000904007986 */ /* 0x000fe2000c101904 */
[----:B------:R-:W-:Y:S05]  /*0110*/  EXIT ;  /* 0x000000000000794d */ /* 0x000fea0003800000 */
.L_x_8:
        /* <DEDUP_REMOVED lines=14> */
.L_x_38:


//--------------------- .text._Z16initializeArraysPiS_S_i --------------------------
	.section	.text._Z16initializeArraysPiS_S_i,"ax",@progbits
	.align	128
        .global         _Z16initializeArraysPiS_S_i
        .type           _Z16initializeArraysPiS_S_i,@function
        .size           _Z16initializeArraysPiS_S_i,(.L_x_39 - _Z16initializeArraysPiS_S_i)
        .other          _Z16initializeArraysPiS_S_i,@"STO_CUDA_ENTRY STV_DEFAULT"
_Z16initializeArraysPiS_S_i:
.text._Z16initializeArraysPiS_S_i:
        /* <DEDUP_REMOVED lines=10> */
[----:B------:R-:W-:Y:S02]  /*00a0*/  MOV R11, 0xffffffff ;  /* 0xffffffff000b7802 */ /* 0x000fe40000000f00 */
[----:B------:R-:W-:-:S04]  /*00b0*/  MOV R13, 0x7fffffff ;  /* 0x7fffffff000d7802 */ /* 0x000fc80000000f00 */
[----:B------:R-:W2:Y:S08]  /*00c0*/  LDC.64 R4, c[0x0][0x388] ;  /* 0x0000e200ff047b82 */ /* 0x000eb00000000a00 */
[----:B------:R-:W3:Y:S01]  /*00d0*/  LDC.64 R6, c[0x0][0x390] ;  /* 0x0000e400ff067b82 */ /* 0x000ee20000000a00 */
[----:B0-----:R-:W-:-:S05]  /*00e0*/  IMAD.WIDE R2, R9, 0x4, R2 ;  /* 0x0000000409027825 */ /* 0x001fca00078e0202 */
[----:B-1----:R-:W-:Y:S01]  /*00f0*/  STG.E desc[UR4][R2.64], R9 ;  /* 0x0000000902007986 */ /* 0x002fe2000c101904 */
[----:B--2---:R-:W-:-:S05]  /*0100*/  IMAD.WIDE R4, R9, 0x4, R4 ;  /* 0x0000000409047825 */ /* 0x004fca00078e0204 */
[----:B------:R-:W-:Y:S01]  /*0110*/  STG.E desc[UR4][R4.64], R11 ;  /* 0x0000000b04007986 */ /* 0x000fe2000c101904 */
[----:B---3--:R-:W-:-:S05]  /*0120*/  IMAD.WIDE R6, R9, 0x4, R6 ;  /* 0x0000000409067825 */ /* 0x008fca00078e0206 */
[----:B------:R-:W-:Y:S01]  /*0130*/  STG.E desc[UR4][R6.64], R13 ;  /* 0x0000000d06007986 */ /* 0x000fe2000c101904 */
[----:B------:R-:W-:Y:S05]  /*0140*/  EXIT ;  /* 0x000000000000794d */ /* 0x000fea0003800000 */
.L_x_9:
        /* <DEDUP_REMOVED lines=11> */
.L_x_39:


//--------------------- .text._Z15mergeComponentsP4EdgePiS1_S1_S1_ii --------------------------
	.section	.text._Z15mergeComponentsP4EdgePiS1_S1_S1_ii,"ax",@progbits
	.align	128
        .global         _Z15mergeComponentsP4EdgePiS1_S1_S1_ii
        .type           _Z15mergeComponentsP4EdgePiS1_S1_S1_ii,@function
        .size           _Z15mergeComponentsP4EdgePiS1_S1_S1_ii,(.L_x_40 - _Z15mergeComponentsP4EdgePiS1_S1_S1_ii)
        .other          _Z15mergeComponentsP4EdgePiS1_S1_S1_ii,@"STO_CUDA_ENTRY STV_DEFAULT"
_Z15mergeComponentsP4EdgePiS1_S1_S1_ii:
.text._Z15mergeComponentsP4EdgePiS1_S1_S1_ii:
[----:B------:R-:W-:Y:S01]  /*0000*/  LDC R1, c[0x0][0x37c] ;  /* 0x0000df00ff017b82 */ /* 0x000fe20000000800 */
[----:B------:R-:W0:Y:S07]  /*0010*/  S2R R2, SR_TID.X ;  /* 0x0000000000027919 */ /* 0x000e2e0000002100 */
[----:B------:R-:W1:Y:S01]  /*0020*/  S2UR UR4, SR_CTAID.X ;  /* 0x00000000000479c3 */ /* 0x000e620000002500 */
[----:B------:R-:W2:Y:S01]  /*0030*/  LDCU UR9, c[0x0][0x3a8] ;  /* 0x00007500ff0977ac */ /* 0x000ea20008000800 */
[----:B------:R-:W-:Y:S01]  /*0040*/  BSSY.RECONVERGENT B0, `(.L_x_10) ;  /* 0x0000030000007945 */ /* 0x000fe20003800200 */
[----:B------:R-:W3:Y:S05]  /*0050*/  LDCU.64 UR6, c[0x0][0x358] ;  /* 0x00006b00ff0677ac */ /* 0x000eea0008000a00 */
[----:B------:R-:W1:Y:S01]  /*0060*/  LDC R7, c[0x0][0x360] ;  /* 0x0000d800ff077b82 */ /* 0x000e620000000800 */
[----:B0-----:R-:W-:-:S13]  /*0070*/  ISETP.NE.AND P0, PT, R2, RZ, PT ;  /* 0x000000ff0200720c */ /* 0x001fda0003f05270 */
[----:B------:R-:W0:Y:S01]  /*0080*/  @!P0 S2R R3, SR_CgaCtaId ;  /* 0x0000000000038919 */ /* 0x000e220000008800 */
[----:B------:R-:W-:-:S04]  /*0090*/  @!P0 MOV R0, 0x400 ;  /* 0x0000040000008802 */ /* 0x000fc80000000f00 */
[----:B0-----:R-:W-:Y:S01]  /*00a0*/  @!P0 LEA R3, R3, R0, 0x18 ;  /* 0x0000000003038211 */ /* 0x001fe200078ec0ff */
[----:B-1----:R-:W-:-:S04]  /*00b0*/  IMAD R0, R7, UR4, R2 ;  /* 0x0000000407007c24 */ /* 0x002fc8000f8e0202 */
[----:B------:R0:W-:Y:S01]  /*00c0*/  @!P0 STS [R3+0x400], RZ ;  /* 0x000400ff03008388 */ /* 0x0001e20000000800 */
[----:B------:R-:W-:Y:S01]  /*00d0*/  BAR.SYNC.DEFER_BLOCKING 0x0 ;  /* 0x0000000000007b1d */ /* 0x000fe20000010000 */
[----:B--2---:R-:W-:-:S13]  /*00e0*/  ISETP.GE.AND P0, PT, R0, UR9, PT ;  /* 0x0000000900007c0c */ /* 0x004fda000bf06270 */
[----:B0--3--:R-:W-:Y:S05]  /*00f0*/  @P0 BRA `(.L_x_11) ;  /* 0x0000000000900947 */ /* 0x009fea0003800000 */
[----:B------:R-:W0:Y:S02]  /*0100*/  LDC.64 R4, c[0x0][0x390] ;  /* 0x0000e400ff047b82 */ /* 0x000e240000000a00 */
[----:B0-----:R-:W-:-:S05]  /*0110*/  IMAD.WIDE R4, R0, 0x4, R4 ;  /* 0x0000000400047825 */ /* 0x001fca00078e0204 */
[----:B------:R-:W2:Y:S02]  /*0120*/  LDG.E R3, desc[UR6][R4.64] ;  /* 0x0000000604037981 */ /* 0x000ea4000c1e1900 */
[----:B--2---:R-:W-:-:S13]  /*0130*/  ISETP.NE.AND P0, PT, R3, -0x1, PT ;  /* 0xffffffff0300780c */ /* 0x004fda0003f05270 */
[----:B------:R-:W-:Y:S05]  /*0140*/  @!P0 BRA `(.L_x_11) ;  /* 0x00000000007c8947 */ /* 0x000fea0003800000 */
[----:B------:R-:W0:Y:S08]  /*0150*/  LDC.64 R4, c[0x0][0x380] ;  /* 0x0000e000ff047b82 */ /* 0x000e300000000a00 */
[----:B------:R-:W1:Y:S01]  /*0160*/  LDC.64 R10, c[0x0][0x388] ;  /* 0x0000e200ff0a7b82 */ /* 0x000e620000000a00 */
[----:B0-----:R-:W-:-:S05]  /*0170*/  IMAD.WIDE R4, R3, 0x10, R4 ;  /* 0x0000001003047825 */ /* 0x001fca00078e0204 */
[----:B------:R-:W1:Y:S04]  /*0180*/  LDG.E R9, desc[UR6][R4.64] ;  /* 0x0000000604097981 */ /* 0x000e68000c1e1900 */
[----:B------:R-:W2:Y:S01]  /*0190*/  LDG.E R13, desc[UR6][R4.64+0x4] ;  /* 0x00000406040d7981 */ /* 0x000ea2000c1e1900 */
[----:B-1----:R-:W-:-:S04]  /*01a0*/  IMAD.WIDE R8, R9, 0x4, R10 ;  /* 0x0000000409087825 */ /* 0x002fc800078e020a */
[----:B--2---:R-:W-:Y:S02]  /*01b0*/  IMAD.WIDE R10, R13, 0x4, R10 ;  /* 0x000000040d0a7825 */ /* 0x004fe400078e020a */
[----:B------:R-:W2:Y:S04]  /*01c0*/  LDG.E R9, desc[UR6][R8.64] ;  /* 0x0000000608097981 */ /* 0x000ea8000c1e1900 */
[----:B------:R-:W2:Y:S02]  /*01d0*/  LDG.E R10, desc[UR6][R10.64] ;  /* 0x000000060a0a7981 */ /* 0x000ea4000c1e1900 */
[----:B--2---:R-:W-:-:S04]  /*01e0*/  ISETP.NE.AND P0, PT, R9, R10, PT ;  /* 0x0000000a0900720c */ /* 0x004fc80003f05270 */
[----:B------:R-:W-:-:S13]  /*01f0*/  ISETP.NE.OR P0, PT, R0, R9, !P0 ;  /* 0x000000090000720c */ /* 0x000fda0004705670 */
[----:B------:R-:W-:Y:S05]  /*0200*/  @P0 BRA `(.L_x_11) ;  /* 0x00000000004c0947 */ /* 0x000fea0003800000 */
[----:B------:R-:W0:Y:S01]  /*0210*/  S2R R5, SR_LANEID ;  /* 0x0000000000057919 */ /* 0x000e220000000000 */
[----:B------:R-:W-:Y:S01]  /*0220*/  VOTEU.ANY UR4, UPT, PT ;  /* 0x0000000000047886 */ /* 0x000fe200038e0100 */
[----:B------:R-:W-:Y:S01]  /*0230*/  MOV R11, 0x400 ;  /* 0x00000400000b7802 */ /* 0x000fe20000000f00 */
[----:B------:R-:W0:Y:S01]  /*0240*/  FLO.U32 R8, UR4 ;  /* 0x0000000400087d00 */ /* 0x000e2200080e0000 */
[----:B------:R-:W1:Y:S02]  /*0250*/  S2R R12, SR_CgaCtaId ;  /* 0x00000000000c7919 */ /* 0x000e640000008800 */
[----:B------:R-:W-:Y:S01]  /*0260*/  IADD3 R4, PT, PT, R11, 0x400, RZ ;  /* 0x000004000b047810 */ /* 0x000fe20007ffe0ff */
[----:B------:R-:W2:Y:S04]  /*0270*/  S2R R6, SR_LTMASK ;  /* 0x0000000000067919 */ /* 0x000ea80000003900 */
[----:B------:R-:W3:Y:S01]  /*0280*/  POPC R9, UR4 ;  /* 0x0000000400097d09 */ /* 0x000ee20008000000 */
[----:B0-----:R-:W-:-:S02]  /*0290*/  ISETP.EQ.U32.AND P0, PT, R8, R5, PT ;  /* 0x000000050800720c */ /* 0x001fc40003f02070 */
[----:B-1----:R-:W-:Y:S02]  /*02a0*/  LEA R4, R12, R4, 0x18 ;  /* 0x000000040c047211 */ /* 0x002fe400078ec0ff */
[----:B--2---:R-:W-:-:S09]  /*02b0*/  LOP3.LUT R10, R6, UR4, RZ, 0xc0, !PT ;  /* 0x00000004060a7c12 */ /* 0x004fd2000f8ec0ff */
[----:B---3--:R-:W0:Y:S01]  /*02c0*/  @P0 ATOMS.ADD R9, [R4], R9 ;  /* 0x000000090409038c */ /* 0x008e220000000000 */
[----:B------:R-:W1:Y:S03]  /*02d0*/  POPC R10, R10 ;  /* 0x0000000a000a7309 */ /* 0x000e660000000000 */
[----:B0-----:R-:W1:Y:S02]  /*02e0*/  SHFL.IDX PT, R5, R9, R8, 0x1f ;  /* 0x00001f0809057589 */ /* 0x001e6400000e0000 */
[----:B-1----:R-:W-:-:S05]  /*02f0*/  IMAD.IADD R5, R5, 0x1, R10 ;  /* 0x0000000105057824 */ /* 0x002fca00078e020a */
[----:B------:R-:W-:-:S13]  /*0300*/  ISETP.GT.AND P0, PT, R5, 0xff, PT ;  /* 0x000000ff0500780c */ /* 0x000fda0003f04270 */
[----:B------:R-:W-:-:S04]  /*0310*/  @!P0 LEA R6, R12, R11, 0x18 ;  /* 0x0000000b0c068211 */ /* 0x000fc800078ec0ff */
[----:B------:R-:W-:-:S05]  /*0320*/  @!P0 LEA R6, R5, R6, 0x2 ;  /* 0x0000000605068211 */ /* 0x000fca00078e10ff */
[----:B------:R0:W-:Y:S02]  /*0330*/  @!P0 STS [R6], R3 ;  /* 0x0000000306008388 */ /* 0x0001e40000000800 */
.L_x_11:
[----:B------:R-:W-:Y:S05]  /*0340*/  BSYNC.RECONVERGENT B0 ;  /* 0x0000000000007941 */ /* 0x000fea0003800200 */
.L_x_10:
[----:B------:R-:W1:Y:S08]  /*0350*/  S2UR UR5, SR_CgaCtaId ;  /* 0x00000000000579c3 */ /* 0x000e700000008800 */
[----:B------:R-:W-:Y:S06]  /*0360*/  BAR.SYNC.DEFER_BLOCKING 0x0 ;  /* 0x0000000000007b1d */ /* 0x000fec0000010000 */
[----:B------:R-:W-:Y:S01]  /*0370*/  UMOV UR4, 0x400 ;  /* 0x0000040000047882 */ /* 0x000fe20000000000 */
[----:B------:R-:W-:Y:S01]  /*0380*/  BSSY.RECONVERGENT B0, `(.L_x_12) ;  /* 0x0000020000007945 */ /* 0x000fe20003800200 */
[----:B-1----:R-:W-:-:S09]  /*0390*/  ULEA UR5, UR5, UR4, 0x18 ;  /* 0x0000000405057291 */ /* 0x002fd2000f8ec0ff */
[----:B0-----:R-:W0:Y:S02]  /*03a0*/  LDS R3, [UR5+0x400] ;  /* 0x00040005ff037984 */ /* 0x001e240008000800 */
[----:B0-----:R-:W-:-:S13]  /*03b0*/  ISETP.GE.U32.AND P0, PT, R2, R3, PT ;  /* 0x000000030200720c */ /* 0x001fda0003f06070 */
[----:B------:R-:W-:Y:S05]  /*03c0*/  @P0 BRA `(.L_x_13) ;  /* 0x00000000006c0947 */ /* 0x000fea0003800000 */
[----:B------:R-:W-:Y:S01]  /*03d0*/  LEA R6, R2, UR5, 0x2 ;  /* 0x0000000502067c11 */ /* 0x000fe2000f8e10ff */
[----:B------:R-:W0:Y:S01]  /*03e0*/  S2R R10, SR_LANEID ;  /* 0x00000000000a7919 */ /* 0x000e220000000000 */
[----:B------:R-:W1:Y:S01]  /*03f0*/  LDC.64 R2, c[0x0][0x380] ;  /* 0x0000e000ff027b82 */ /* 0x000e620000000a00 */
[----:B------:R-:W-:Y:S01]  /*0400*/  VOTEU.ANY UR4, UPT, PT ;  /* 0x0000000000047886 */ /* 0x000fe200038e0100 */
[----:B------:R-:W2:Y:S01]  /*0410*/  LDCU UR10, c[0x0][0x3ac] ;  /* 0x00007580ff0a77ac */ /* 0x000ea20008000800 */
[----:B------:R-:W1:Y:S02]  /*0420*/  LDS R5, [R6] ;  /* 0x0000000006057984 */ /* 0x000e640000000800 */
[----:B-1----:R-:W-:-:S05]  /*0430*/  IMAD.WIDE R2, R5, 0x10, R2 ;  /* 0x0000001005027825 */ /* 0x002fca00078e0202 */
[----:B------:R-:W3:Y:S01]  /*0440*/  LDG.E R8, desc[UR6][R2.64+0x8] ;  /* 0x0000080602087981 */ /* 0x000ee2000c1e1900 */
[----:B------:R-:W1:Y:S01]  /*0450*/  LDC.64 R4, c[0x0][0x3a0] ;  /* 0x0000e800ff047b82 */ /* 0x000e620000000a00 */
[----:B------:R-:W-:-:S06]  /*0460*/  UFLO.U32 UR4, UR4 ;  /* 0x00000004000472bd */ /* 0x000fcc00080e0000 */
[----:B0-----:R-:W-:Y:S01]  /*0470*/  ISETP.EQ.U32.AND P0, PT, R10, UR4, PT ;  /* 0x000000040a007c0c */ /* 0x001fe2000bf02070 */
[----:B---3--:R-:W0:Y:S02]  /*0480*/  REDUX.SUM UR8, R8 ;  /* 0x00000000080873c4 */ /* 0x008e24000000c000 */
[----:B0-----:R-:W-:-:S10]  /*0490*/  IMAD.U32 R9, RZ, RZ, UR8 ;  /* 0x00000008ff097e24 */ /* 0x001fd4000f8e00ff */
[----:B-1----:R0:W-:Y:S04]  /*04a0*/  @P0 REDG.E.ADD.STRONG.GPU desc[UR6][R4.64], R9 ;  /* 0x000000090400098e */ /* 0x0021e8000c12e106 */
[----:B------:R-:W2:Y:S01]  /*04b0*/  LDG.E R6, desc[UR6][R4.64] ;  /* 0x0000000604067981 */ /* 0x000ea2000c1e1900 */
[----:B------:R-:W1:Y:S01]  /*04c0*/  LDC.64 R2, c[0x0][0x398] ;  /* 0x0000e600ff027b82 */ /* 0x000e620000000a00 */
[----:B------:R-:W-:Y:S01]  /*04d0*/  HFMA2 R11, -RZ, RZ, 0, 5.9604644775390625e-08 ;  /* 0x00000001ff0b7431 */ /* 0x000fe200000001ff */
[----:B--2---:R-:W-:-:S13]  /*04e0*/  ISETP.GE.AND P0, PT, R6, UR10, PT ;  /* 0x0000000a06007c0c */ /* 0x004fda000bf06270 */
[----:B01----:R-:W-:Y:S05]  /*04f0*/  @!P0 BRA `(.L_x_14) ;  /* 0x00000000001c8947 */ /* 0x003fea0003800000 */
[----:B------:R-:W-:Y:S01]  /*0500*/  VOTEU.ANY UR4, UPT, PT ;  /* 0x0000000000047886 */ /* 0x000fe200038e0100 */
[----:B------:R-:W-:Y:S01]  /*0510*/  IMAD R9, RZ, RZ, -UR10 ;  /* 0x8000000aff097e24 */ /* 0x000fe2000f8e02ff */
[----:B------:R-:W-:Y:S02]  /*0520*/  UFLO.U32 UR8, UR4 ;  /* 0x00000004000872bd */ /* 0x000fe400080e0000 */
[----:B------:R-:W-:-:S04]  /*0530*/  UPOPC UR4, UR4 ;  /* 0x00000004000472bf */ /* 0x000fc80008000000 */
[----:B------:R-:W-:Y:S02]  /*0540*/  ISETP.EQ.U32.AND P0, PT, R10, UR8, PT ;  /* 0x000000080a007c0c */ /* 0x000fe4000bf02070 */
[----:B------:R-:W-:-:S11]  /*0550*/  IMAD R9, R9, UR4, RZ ;  /* 0x0000000409097c24 */ /* 0x000fd6000f8e02ff */
[----:B------:R0:W-:Y:S02]  /*0560*/  @P0 REDG.E.ADD.STRONG.GPU desc[UR6][R4.64], R9 ;  /* 0x000000090400098e */ /* 0x0001e4000c12e106 */
.L_x_14:
[----:B------:R1:W-:Y:S02]  /*0570*/  STG.E desc[UR6][R2.64], R11 ;  /* 0x0000000b02007986 */ /* 0x0003e4000c101906 */
.L_x_13:
[----:B------:R-:W-:Y:S05]  /*0580*/  BSYNC.RECONVERGENT B0 ;  /* 0x0000000000007941 */ /* 0x000fea0003800200 */
.L_x_12:
[----:B------:R-:W-:Y:S01]  /*0590*/  BAR.SYNC.DEFER_BLOCKING 0x0 ;  /* 0x0000000000007b1d */ /* 0x000fe20000010000 */
[----:B------:R-:W-:-:S13]  /*05a0*/  ISETP.GE.AND P0, PT, R0, UR9, PT ;  /* 0x0000000900007c0c */ /* 0x000fda000bf06270 */
[----:B------:R-:W-:Y:S05]  /*05b0*/  @P0 EXIT ;  /* 0x000000000000094d */ /* 0x000fea0003800000 */
[----:B-1----:R-:W1:Y:S02]  /*05c0*/  LDS R2, [UR5+0x400] ;  /* 0x00040005ff027984 */ /* 0x002e640008000800 */
[----:B-1----:R-:W-:-:S13]  /*05d0*/  ISETP.GE.AND P0, PT, R2, 0x1, PT ;  /* 0x000000010200780c */ /* 0x002fda0003f06270 */
[----:B------:R-:W-:Y:S05]  /*05e0*/  @!P0 EXIT ;  /* 0x000000000000894d */ /* 0x000fea0003800000 */
[----:B------:R-:W1:Y:S01]  /*05f0*/  LDCU UR4, c[0x0][0x370] ;  /* 0x00006e00ff0477ac */ /* 0x000e620008000800 */
[C---:B------:R-:W-:Y:S02]  /*0600*/  LOP3.LUT R3, R2.reuse, 0x7, RZ, 0xc0, !PT ;  /* 0x0000000702037812 */ /* 0x040fe400078ec0ff */
[----:B0-----:R-:W-:Y:S02]  /*0610*/  LOP3.LUT R5, R2, 0x3, RZ, 0xc0, !PT ;  /* 0x0000000302057812 */ /* 0x001fe400078ec0ff */
[----:B------:R-:W-:-:S04]  /*0620*/  IADD3 R4, PT, PT, R3, -0x1, RZ ;  /* 0xffffffff03047810 */ /* 0x000fc80007ffe0ff */
[----:B------:R-:W-:Y:S02]  /*0630*/  ISETP.GE.U32.AND P0, PT, R4, 0x3, PT ;  /* 0x000000030400780c */ /* 0x000fe40003f06070 */
[----:B------:R-:W-:-:S05]  /*0640*/  LOP3.LUT R4, R2, 0x7ffffff8, RZ, 0xc0, !PT ;  /* 0x7ffffff802047812 */ /* 0x000fca00078ec0ff */
[----:B------:R-:W-:Y:S02]  /*0650*/  IMAD.MOV R6, RZ, RZ, -R4 ;  /* 0x000000ffff067224 */ /* 0x000fe400078e0a04 */
[----:B-1----:R-:W-:-:S07]  /*0660*/  IMAD R7, R7, UR4, RZ ;  /* 0x0000000407077c24 */ /* 0x002fce000f8e02ff */
.L_x_25:
[----:B0-----:R-:W0:Y:S02]  /*0670*/  LDCU.64 UR4, c[0x0][0x388] ;  /* 0x00007100ff0477ac */ /* 0x001e240008000a00 */
[----:B0-----:R-:W-:Y:S02]  /*0680*/  MOV R12, UR4 ;  /* 0x00000004000c7c02 */ /* 0x001fe40008000f00 */
[----:B-1----:R-:W-:-:S03]  /*0690*/  MOV R13, UR5 ;  /* 0x00000005000d7c02 */ /* 0x002fc60008000f00 */
[----:B------:R-:W-:-:S05]  /*06a0*/  IMAD.WIDE R14, R0, 0x4, R12 ;  /* 0x00000004000e7825 */ /* 0x000fca00078e020c */
[----:B-----5:R0:W5:Y:S01]  /*06b0*/  LDG.E R23, desc[UR6][R14.64] ;  /* 0x000000060e177981 */ /* 0x020162000c1e1900 */
[----:B------:R-:W-:Y:S01]  /*06c0*/  ISETP.GE.U32.AND P1, PT, R2, 0x8, PT ;  /* 0x000000080200780c */ /* 0x000fe20003f26070 */
[----:B------:R-:W-:-:S12]  /*06d0*/  IMAD.MOV.U32 R20, RZ, RZ, RZ ;  /* 0x000000ffff147224 */ /* 0x000fd800078e00ff */
[----:B0-----:R-:W-:Y:S05]  /*06e0*/  @!P1 BRA `(.L_x_15) ;  /* 0x00000004005c9947 */ /* 0x001fea0003800000 */
[----:B------:R-:W0:Y:S01]  /*06f0*/  S2UR UR5, SR_CgaCtaId ;  /* 0x00000000000579c3 */ /* 0x000e220000008800 */
[----:B------:R-:W-:Y:S01]  /*0700*/  UMOV UR4, 0x400 ;  /* 0x0000040000047882 */ /* 0x000fe20000000000 */
[----:B------:R-:W-:Y:S01]  /*0710*/  MOV R24, R6 ;  /* 0x0000000600187202 */ /* 0x000fe20000000f00 */
[----:B0-----:R-:W-:-:S04]  /*0720*/  ULEA UR4, UR5, UR4, 0x18 ;  /* 0x0000000405047291 */ /* 0x001fc8000f8ec0ff */
[----:B------:R-:W-:-:S06]  /*0730*/  UIADD3 UR4, UPT, UPT, UR4, 0x10, URZ ;  /* 0x0000001004047890 */ /* 0x000fcc000fffe0ff */
[----:B------:R-:W-:-:S07]  /*0740*/  MOV R22, UR4 ;  /* 0x0000000400167c02 */ /* 0x000fce0008000f00 */
.L_x_16:
[----:B------:R-:W0:Y:S01]  /*0750*/  LDS.128 R8, [R22+-0x10] ;  /* 0xfffff00016087984 */ /* 0x000e220000000c00 */
[----:B------:R-:W0:Y:S08]  /*0760*/  LDC.64 R16, c[0x0][0x380] ;  /* 0x0000e000ff107b82 */ /* 0x000e300000000a00 */
[----:B------:R-:W1:Y:S01]  /*0770*/  LDC.64 R12, c[0x0][0x388] ;  /* 0x0000e200ff0c7b82 */ /* 0x000e620000000a00 */
[----:B0-----:R-:W-:-:S05]  /*0780*/  IMAD.WIDE R20, R8, 0x10, R16 ;  /* 0x0000001008147825 */ /* 0x001fca00078e0210 */
[----:B------:R-:W1:Y:S04]  /*0790*/  LDG.E R19, desc[UR6][R20.64+0x4] ;  /* 0x0000040614137981 */ /* 0x000e68000c1e1900 */
[----:B------:R-:W2:Y:S01]  /*07a0*/  LDG.E R27, desc[UR6][R20.64] ;  /* 0x00000006141b7981 */ /* 0x000ea2000c1e1900 */
[----:B-1----:R-:W-:-:S06]  /*07b0*/  IMAD.WIDE R18, R19, 0x4, R12 ;  /* 0x0000000413127825 */ /* 0x002fcc00078e020c */
[----:B------:R-:W3:Y:S01]  /*07c0*/  LDG.E R18, desc[UR6][R18.64] ;  /* 0x0000000612127981 */ /* 0x000ee2000c1e1900 */
[----:B--2---:R-:W-:Y:S01]  /*07d0*/  IMAD.WIDE R26, R27, 0x4, R12 ;  /* 0x000000041b1a7825 */ /* 0x004fe200078e020c */
[----:B---3-5:R-:W-:-:S13]  /*07e0*/  ISETP.NE.AND P1, PT, R23, R18, PT ;  /* 0x000000121700720c */ /* 0x028fda0003f25270 */
[----:B------:R0:W2:Y:S02]  /*07f0*/  @!P1 LDG.E R23, desc[UR6][R26.64] ;  /* 0x000000061a179981 */ /* 0x0000a4000c1e1900 */
[----:B0-----:R-:W-:Y:S02]  /*0800*/  IMAD.WIDE R26, R9, 0x10, R16 ;  /* 0x00000010091a7825 */ /* 0x001fe400078e0210 */
[----:B--2---:R0:W-:Y:S04]  /*0810*/  @!P1 STG.E desc[UR6][R14.64], R23 ;  /* 0x000000170e009986 */ /* 0x0041e8000c101906 */
[----:B------:R-:W2:Y:S04]  /*0820*/  LDG.E R29, desc[UR6][R26.64+0x4] ;  /* 0x000004061a1d7981 */ /* 0x000ea8000c1e1900 */
[----:B------:R-:W3:Y:S01]  /*0830*/  LDG.E R9, desc[UR6][R26.64] ;  /* 0x000000061a097981 */ /* 0x000ee2000c1e1900 */
[----:B--2---:R-:W-:-:S06]  /*0840*/  IMAD.WIDE R28, R29, 0x4, R12 ;  /* 0x000000041d1c7825 */ /* 0x004fcc00078e020c */
[----:B------:R-:W2:Y:S01]  /*0850*/  LDG.E R28, desc[UR6][R28.64] ;  /* 0x000000061c1c7981 */ /* 0x000ea2000c1e1900 */
[----:B---3--:R-:W-:Y:S01]  /*0860*/  IMAD.WIDE R8, R9, 0x4, R12 ;  /* 0x0000000409087825 */ /* 0x008fe200078e020c */
[----:B--2---:R-:W-:-:S13]  /*0870*/  ISETP.NE.AND P1, PT, R23, R28, PT ;  /* 0x0000001c1700720c */ /* 0x004fda0003f25270 */
[----:B0-----:R-:W2:Y:S01]  /*0880*/  @!P1 LDG.E R23, desc[UR6][R8.64] ;  /* 0x0000000608179981 */ /* 0x001ea2000c1e1900 */
[----:B------:R-:W-:-:S03]  /*0890*/  IMAD.WIDE R18, R10, 0x10, R16 ;  /* 0x000000100a127825 */ /* 0x000fc600078e0210 */
[----:B--2---:R0:W-:Y:S04]  /*08a0*/  @!P1 STG.E desc[UR6][R14.64], R23 ;  /* 0x000000170e009986 */ /* 0x0041e8000c101906 */
[----:B------:R-:W2:Y:S02]  /*08b0*/  LDG.E R21, desc[UR6][R18.64+0x4] ;  /* 0x0000040612157981 */ /* 0x000ea4000c1e1900 */
[--C-:B--2---:R-:W-:Y:S02]  /*08c0*/  IMAD.WIDE R8, R21, 0x4, R12.reuse ;  /* 0x0000000415087825 */ /* 0x104fe400078e020c */
[----:B------:R-:W2:Y:S04]  /*08d0*/  LDG.E R21, desc[UR6][R18.64] ;  /* 0x0000000612157981 */ /* 0x000ea8000c1e1900 */
[----:B------:R-:W3:Y:S02]  /*08e0*/  LDG.E R10, desc[UR6][R8.64] ;  /* 0x00000006080a7981 */ /* 0x000ee4000c1e1900 */
[----:B---3--:R-:W-:Y:S01]  /*08f0*/  ISETP.NE.AND P1, PT, R23, R10, PT ;  /* 0x0000000a1700720c */ /* 0x008fe20003f25270 */
[----:B--2---:R-:W-:-:S12]  /*0900*/  IMAD.WIDE R20, R21, 0x4, R12 ;  /* 0x0000000415147825 */ /* 0x004fd800078e020c */
[----:B0-----:R-:W2:Y:S01]  /*0910*/  @!P1 LDG.E R23, desc[UR6][R20.64] ;  /* 0x0000000614179981 */ /* 0x001ea2000c1e1900 */
[----:B------:R-:W-:-:S03]  /*0920*/  IMAD.WIDE R28, R11, 0x10, R16 ;  /* 0x000000100b1c7825 */ /* 0x000fc600078e0210 */
[----:B--2---:R0:W-:Y:S04]  /*0930*/  @!P1 STG.E desc[UR6][R14.64], R23 ;  /* 0x000000170e009986 */ /* 0x0041e8000c101906 */
[----:B------:R-:W2:Y:S04]  /*0940*/  LDG.E R27, desc[UR6][R28.64+0x4] ;  /* 0x000004061c1b7981 */ /* 0x000ea8000c1e1900 */
[----:B------:R-:W3:Y:S01]  /*0950*/  LDG.E R11, desc[UR6][R28.64] ;  /* 0x000000061c0b7981 */ /* 0x000ee2000c1e1900 */
[----:B--2---:R-:W-:-:S06]  /*0960*/  IMAD.WIDE R26, R27, 0x4, R12 ;  /* 0x000000041b1a7825 */ /* 0x004fcc00078e020c */
[----:B------:R-:W2:Y:S01]  /*0970*/  LDG.E R26, desc[UR6][R26.64] ;  /* 0x000000061a1a7981 */ /* 0x000ea2000c1e1900 */
[----:B---3--:R-:W-:-:S03]  /*0980*/  IMAD.WIDE R18, R11, 0x4, R12 ;  /* 0x000000040b127825 */ /* 0x008fc600078e020c */
[----:B------:R-:W1:Y:S01]  /*0990*/  LDS.128 R8, [R22] ;  /* 0x0000000016087984 */ /* 0x000e620000000c00 */
[----:B--2---:R-:W-:-:S13]  /*09a0*/  ISETP.NE.AND P1, PT, R23, R26, PT ;  /* 0x0000001a1700720c */ /* 0x004fda0003f25270 */
[----:B0-----:R1:W2:Y:S02]  /*09b0*/  @!P1 LDG.E R23, desc[UR6][R18.64] ;  /* 0x0000000612179981 */ /* 0x0012a4000c1e1900 */
[----:B-1----:R-:W-:Y:S02]  /*09c0*/  IMAD.WIDE R18, R8, 0x10, R16 ;  /* 0x0000001008127825 */ /* 0x002fe400078e0210 */
        /* <DEDUP_REMOVED lines=35> */
[----:B------:R-:W-:Y:S01]  /*0c00*/  VIADD R24, R24, 0x8 ;  /* 0x0000000818187836 */ /* 0x000fe20000000000 */
[----:B------:R-:W-:Y:S02]  /*0c10*/  IADD3 R22, PT, PT, R22, 0x20, RZ ;  /* 0x0000002016167810 */ /* 0x000fe40007ffe0ff */
[----:B--2---:R0:W-:Y:S02]  /*0c20*/  @!P1 STG.E desc[UR6][R14.64], R23 ;  /* 0x000000170e009986 */ /* 0x0041e4000c101906 */
[----:B------:R-:W-:-:S13]  /*0c30*/  ISETP.NE.AND P1, PT, R24, RZ, PT ;  /* 0x000000ff1800720c */ /* 0x000fda0003f25270 */
[----:B0-----:R-:W-:Y:S05]  /*0c40*/  @P1 BRA `(.L_x_16) ;  /* 0xfffffff800c01947 */ /* 0x001fea000383ffff */
[----:B------:R-:W-:-:S07]  /*0c50*/  MOV R20, R4 ;  /* 0x0000000400147202 */ /* 0x000fce0000000f00 */
.L_x_15:
[----:B------:R-:W-:-:S13]  /*0c60*/  ISETP.NE.AND P1, PT, R3, RZ, PT ;  /* 0x000000ff0300720c */ /* 0x000fda0003f25270 */
[----:B------:R-:W-:Y:S05]  /*0c70*/  @!P1 BRA `(.L_x_17) ;  /* 0x0000000400909947 */ /* 0x000fea0003800000 */
[----:B------:R-:W-:Y:S05]  /*0c80*/  @!P0 BRA `(.L_x_18) ;  /* 0x0000000000bc8947 */ /* 0x000fea0003800000 */
[----:B------:R-:W0:Y:S01]  /*0c90*/  S2UR UR5, SR_CgaCtaId ;  /* 0x00000000000579c3 */ /* 0x000e220000008800 */
[----:B------:R-:W-:-:S07]  /*0ca0*/  UMOV UR4, 0x400 ;  /* 0x0000040000047882 */ /* 0x000fce0000000000 */
[----:B------:R-:W1:Y:S01]  /*0cb0*/  LDC.64 R8, c[0x0][0x380] ;  /* 0x0000e000ff087b82 */ /* 0x000e620000000a00 */
[----:B0-----:R-:W-:-:S06]  /*0cc0*/  ULEA UR4, UR5, UR4, 0x18 ;  /* 0x0000000405047291 */ /* 0x001fcc000f8ec0ff */
[----:B------:R-:W-:-:S05]  /*0cd0*/  LEA R21, R20, UR4, 0x2 ;  /* 0x0000000414157c11 */ /* 0x000fca000f8e10ff */
[----:B------:R-:W1:Y:S02]  /*0ce0*/  LDS.64 R10, [R21] ;  /* 0x00000000150a7984 */ /* 0x000e640000000a00 */
[----:B-1----:R-:W-:-:S05]  /*0cf0*/  IMAD.WIDE R18, R10, 0x10, R8 ;  /* 0x000000100a127825 */ /* 0x002fca00078e0208 */
[----:B------:R-:W2:Y:S04]  /*0d00*/  LDG.E R17, desc[UR6][R18.64+0x4] ;  /* 0x0000040612117981 */ /* 0x000ea8000c1e1900 */
[----:B------:R-:W3:Y:S01]  /*0d10*/  LDG.E R25, desc[UR6][R18.64] ;  /* 0x0000000612197981 */ /* 0x000ee2000c1e1900 */
[----:B--2---:R-:W-:-:S06]  /*0d20*/  IMAD.WIDE R16, R17, 0x4, R12 ;  /* 0x0000000411107825 */ /* 0x004fcc00078e020c */
[----:B------:R-:W2:Y:S01]  /*0d30*/  LDG.E R16, desc[UR6][R16.64] ;  /* 0x0000000610107981 */ /* 0x000ea2000c1e1900 */
[----:B---3--:R-:W-:Y:S01]  /*0d40*/  IMAD.WIDE R24, R25, 0x4, R12 ;  /* 0x0000000419187825 */ /* 0x008fe200078e020c */
[----:B--2--5:R-:W-:-:S13]  /*0d50*/  ISETP.NE.AND P1, PT, R23, R16, PT ;  /* 0x000000101700720c */ /* 0x024fda0003f25270 */
[----:B------:R-:W2:Y:S01]  /*0d60*/  @!P1 LDG.E R23, desc[UR6][R24.64] ;  /* 0x0000000618179981 */ /* 0x000ea2000c1e1900 */
[----:B------:R-:W-:-:S03]  /*0d70*/  IMAD.WIDE R26, R11, 0x10, R8 ;  /* 0x000000100b1a7825 */ /* 0x000fc600078e0208 */
[----:B--2---:R0:W-:Y:S04]  /*0d80*/  @!P1 STG.E desc[UR6][R14.64], R23 ;  /* 0x000000170e009986 */ /* 0x0041e8000c101906 */
[----:B------:R-:W2:Y:S04]  /*0d90*/  LDG.E R29, desc[UR6][R26.64+0x4] ;  /* 0x000004061a1d7981 */ /* 0x000ea8000c1e1900 */
[----:B------:R-:W3:Y:S01]  /*0da0*/  LDG.E R11, desc[UR6][R26.64] ;  /* 0x000000061a0b7981 */ /* 0x000ee2000c1e1900 */
[----:B--2---:R-:W-:-:S06]  /*0db0*/  IMAD.WIDE R28, R29, 0x4, R12 ;  /* 0x000000041d1c7825 */ /* 0x004fcc00078e020c */
[----:B------:R-:W2:Y:S01]  /*0dc0*/  LDG.E R28, desc[UR6][R28.64] ;  /* 0x000000061c1c7981 */ /* 0x000ea2000c1e1900 */
[----:B---3--:R-:W-:-:S03]  /*0dd0*/  IMAD.WIDE R16, R11, 0x4, R12 ;  /* 0x000000040b107825 */ /* 0x008fc600078e020c */
[----:B------:R-:W1:Y:S01]  /*0de0*/  LDS.64 R10, [R21+0x8] ;  /* 0x00000800150a7984 */ /* 0x000e620000000a00 */
        /* <DEDUP_REMOVED lines=14> */
[----:B--2---:R-:W-:-:S06]  /*0ed0*/  IMAD.WIDE R10, R11, 0x4, R12 ;  /* 0x000000040b0a7825 */ /* 0x004fcc00078e020c */
[----:B------:R-:W2:Y:S01]  /*0ee0*/  LDG.E R10, desc[UR6][R10.64] ;  /* 0x000000060a0a7981 */ /* 0x000ea2000c1e1900 */
[----:B------:R-:W-:Y:S01]  /*0ef0*/  BSSY.RECONVERGENT B0, `(.L_x_19) ;  /* 0x0000007000007945 */ /* 0x000fe20003800200 */
[----:B--2---:R-:W-:-:S13]  /*0f00*/  ISETP.NE.AND P1, PT, R23, R10, PT ;  /* 0x0000000a1700720c */ /* 0x004fda0003f25270 */
[----:B0-----:R-:W-:Y:S05]  /*0f10*/  @P1 BRA `(.L_x_20) ;  /* 0x0000000000101947 */ /* 0x001fea0003800000 */
[----:B------:R-:W2:Y:S02]  /*0f20*/  LDG.E R11, desc[UR6][R8.64] ;  /* 0x00000006080b7981 */ /* 0x000ea4000c1e1900 */
[----:B--2---:R-:W-:-:S05]  /*0f30*/  IMAD.WIDE R10, R11, 0x4, R12 ;  /* 0x000000040b0a7825 */ /* 0x004fca00078e020c */
[----:B------:R-:W2:Y:S04]  /*0f40*/  LDG.E R23, desc[UR6][R10.64] ;  /* 0x000000060a177981 */ /* 0x000ea8000c1e1900 */
[----:B--2---:R0:W-:Y:S02]  /*0f50*/  STG.E desc[UR6][R14.64], R23 ;  /* 0x000000170e007986 */ /* 0x0041e4000c101906 */
.L_x_20:
[----:B------:R-:W-:Y:S05]  /*0f60*/  BSYNC.RECONVERGENT B0 ;  /* 0x0000000000007941 */ /* 0x000fea0003800200 */
.L_x_19:
[----:B------:R-:W-:-:S07]  /*0f70*/  VIADD R20, R20, 0x4 ;  /* 0x0000000414147836 */ /* 0x000fce0000000000 */
.L_x_18:
[----:B------:R-:W-:Y:S01]  /*0f80*/  ISETP.NE.AND P1, PT, R5, RZ, PT ;  /* 0x000000ff0500720c */ /* 0x000fe20003f25270 */
[----:B------:R-:W-:-:S12]  /*0f90*/  BSSY.RECONVERGENT B0, `(.L_x_17) ;  /* 0x0000032000007945 */ /* 0x000fd80003800200 */
[----:B------:R-:W-:Y:S05]  /*0fa0*/  @!P1 BRA `(.L_x_21) ;  /* 0x0000000000c09947 */ /* 0x000fea0003800000 */
[----:B------:R-:W-:-:S13]  /*0fb0*/  ISETP.NE.AND P1, PT, R5, 0x1, PT ;  /* 0x000000010500780c */ /* 0x000fda0003f25270 */
[----:B------:R-:W-:Y:S05]  /*0fc0*/  @!P1 BRA `(.L_x_22) ;  /* 0x0000000000709947 */ /* 0x000fea0003800000 */
[----:B------:R-:W1:Y:S01]  /*0fd0*/  S2UR UR5, SR_CgaCtaId ;  /* 0x00000000000579c3 */ /* 0x000e620000008800 */
[----:B------:R-:W-:-:S07]  /*0fe0*/  UMOV UR4, 0x400 ;  /* 0x0000040000047882 */ /* 0x000fce0000000000 */
[----:B------:R-:W2:Y:S01]  /*0ff0*/  LDC.64 R10, c[0x0][0x380] ;  /* 0x0000e000ff0a7b82 */ /* 0x000ea20000000a00 */
[----:B-1----:R-:W-:-:S06]  /*1000*/  ULEA UR4, UR5, UR4, 0x18 ;  /* 0x0000000405047291 */ /* 0x002fcc000f8ec0ff */
[----:B------:R-:W-:-:S06]  /*1010*/  LEA R8, R20, UR4, 0x2 ;  /* 0x0000000414087c11 */ /* 0x000fcc000f8e10ff */
[----:B------:R-:W2:Y:S02]  /*1020*/  LDS.64 R8, [R8] ;  /* 0x0000000008087984 */ /* 0x000ea40000000a00 */
[----:B--2---:R-:W-:-:S05]  /*1030*/  IMAD.WIDE R16, R8, 0x10, R10 ;  /* 0x0000001008107825 */ /* 0x004fca00078e020a */
[----:B------:R-:W2:Y:S04]  /*1040*/  LDG.E R19, desc[UR6][R16.64+0x4] ;  /* 0x0000040610137981 */ /* 0x000ea8000c1e1900 */
[----:B------:R-:W3:Y:S01]  /*1050*/  LDG.E R25, desc[UR6][R16.64] ;  /* 0x0000000610197981 */ /* 0x000ee2000c1e1900 */
[----:B--2---:R-:W-:-:S06]  /*1060*/  IMAD.WIDE R18, R19, 0x4, R12 ;  /* 0x0000000413127825 */ /* 0x004fcc00078e020c */
[----:B------:R-:W2:Y:S01]  /*1070*/  LDG.E R18, desc[UR6][R18.64] ;  /* 0x0000000612127981 */ /* 0x000ea2000c1e1900 */
[----:B---3--:R-:W-:Y:S01]  /*1080*/  IMAD.WIDE R24, R25, 0x4, R12 ;  /* 0x0000000419187825 */ /* 0x008fe200078e020c */
[----:B--2--5:R-:W-:-:S13]  /*1090*/  ISETP.NE.AND P1, PT, R23, R18, PT ;  /* 0x000000121700720c */ /* 0x024fda0003f25270 */
        /* <DEDUP_REMOVED lines=13> */
.L_x_24:
[----:B------:R-:W-:Y:S05]  /*1170*/  BSYNC.RECONVERGENT B1 ;  /* 0x0000000000017941 */ /* 0x000fea0003800200 */
.L_x_23:
[----:B------:R-:W-:-:S07]  /*1180*/  IADD3 R20, PT, PT, R20, 0x2, RZ ;  /* 0x0000000214147810 */ /* 0x000fce0007ffe0ff */
.L_x_22:
[----:B------:R-:W-:-:S13]  /*1190*/  LOP3.LUT P1, RZ, R2, 0x1, RZ, 0xc0, !PT ;  /* 0x0000000102ff7812 */ /* 0x000fda000782c0ff */
[----:B------:R-:W-:Y:S05]  /*11a0*/  @!P1 BRA `(.L_x_21) ;  /* 0x0000000000409947 */ /* 0x000fea0003800000 */
[----:B------:R-:W1:Y:S01]  /*11b0*/  S2UR UR5, SR_CgaCtaId ;  /* 0x00000000000579c3 */ /* 0x000e620000008800 */
[----:B------:R-:W-:-:S07]  /*11c0*/  UMOV UR4, 0x400 ;  /* 0x0000040000047882 */ /* 0x000fce0000000000 */
[----:B------:R-:W2:Y:S01]  /*11d0*/  LDC.64 R8, c[0x0][0x380] ;  /* 0x0000e000ff087b82 */ /* 0x000ea20000000a00 */
[----:B-1----:R-:W-:-:S06]  /*11e0*/  ULEA UR4, UR5, UR4, 0x18 ;  /* 0x0000000405047291 */ /* 0x002fcc000f8ec0ff */
[----:B------:R-:W-:-:S05]  /*11f0*/  LEA R16, R20, UR4, 0x2 ;  /* 0x0000000414107c11 */ /* 0x000fca000f8e10ff */
[----:B------:R-:W2:Y:S02]  /*1200*/  LDS R11, [R16] ;  /* 0x00000000100b7984 */ /* 0x000ea40000000800 */
[----:B--2---:R-:W-:-:S05]  /*1210*/  IMAD.WIDE R8, R11, 0x10, R8 ;  /* 0x000000100b087825 */ /* 0x004fca00078e0208 */
[----:B------:R-:W2:Y:S04]  /*1220*/  LDG.E R11, desc[UR6][R8.64+0x4] ;  /* 0x00000406080b7981 */ /* 0x000ea8000c1e1900 */
[----:B------:R-:W3:Y:S01]  /*1230*/  LDG.E R17, desc[UR6][R8.64] ;  /* 0x0000000608117981 */ /* 0x000ee2000c1e1900 */
[----:B--2---:R-:W-:-:S06]  /*1240*/  IMAD.WIDE R10, R11, 0x4, R12 ;  /* 0x000000040b0a7825 */ /* 0x004fcc00078e020c */
[----:B------:R-:W2:Y:S01]  /*1250*/  LDG.E R10, desc[UR6][R10.64] ;  /* 0x000000060a0a7981 */ /* 0x000ea2000c1e1900 */
[----:B---3--:R-:W-:Y:S01]  /*1260*/  IMAD.WIDE R12, R17, 0x4, R12 ;  /* 0x00000004110c7825 */ /* 0x008fe200078e020c */
[----:B--2--5:R-:W-:-:S13]  /*1270*/  ISETP.NE.AND P1, PT, R23, R10, PT ;  /* 0x0000000a1700720c */ /* 0x024fda0003f25270 */
[----:B------:R-:W-:Y:S05]  /*1280*/  @P1 BRA `(.L_x_21) ;  /* 0x0000000000081947 */ /* 0x000fea0003800000 */
[----:B------:R-:W2:Y:S04]  /*1290*/  LDG.E R13, desc[UR6][R12.64] ;  /* 0x000000060c0d7981 */ /* 0x000ea8000c1e1900 */
[----:B--2---:R1:W-:Y:S02]  /*12a0*/  STG.E desc[UR6][R14.64], R13 ;  /* 0x0000000d0e007986 */ /* 0x0043e4000c101906 */
.L_x_21:
[----:B------:R-:W-:Y:S05]  /*12b0*/  BSYNC.RECONVERGENT B0 ;  /* 0x0000000000007941 */ /* 0x000fea0003800200 */
.L_x_17:
[----:B------:R-:W2:Y:S01]  /*12c0*/  LDCU UR4, c[0x0][0x3a8] ;  /* 0x00007500ff0477ac */ /* 0x000ea20008000800 */
[----:B------:R-:W-:-:S04]  /*12d0*/  IADD3 R0, PT, PT, R7, R0, RZ ;  /* 0x0000000007007210 */ /* 0x000fc80007ffe0ff */
[----:B--2---:R-:W-:-:S13]  /*12e0*/  ISETP.GE.AND P1, PT, R0, UR4, PT ;  /* 0x0000000400007c0c */ /* 0x004fda000bf26270 */
[----:B------:R-:W-:Y:S05]  /*12f0*/  @!P1 BRA `(.L_x_25) ;  /* 0xfffffff000dc9947 */ /* 0x000fea000383ffff */
[----:B------:R-:W-:Y:S05]  /*1300*/  EXIT ;  /* 0x000000000000794d */ /* 0x000fea0003800000 */
.L_x_26:
        /* <DEDUP_REMOVED lines=15> */
.L_x_40:


//--------------------- .text._Z12findMinEdgesP4EdgePiS1_S1_ii --------------------------
	.section	.text._Z12findMinEdgesP4EdgePiS1_S1_ii,"ax",@progbits
	.align	128
        .global         _Z12findMinEdgesP4EdgePiS1_S1_ii
        .type           _Z12findMinEdgesP4EdgePiS1_S1_ii,@function
        .size           _Z12findMinEdgesP4EdgePiS1_S1_ii,(.L_x_41 - _Z12findMinEdgesP4EdgePiS1_S1_ii)
        .other          _Z12findMinEdgesP4EdgePiS1_S1_ii,@"STO_CUDA_ENTRY STV_DEFAULT"
_Z12findMinEdgesP4EdgePiS1_S1_ii:
.text._Z12findMinEdgesP4EdgePiS1_S1_ii:
[----:B------:R-:W-:Y:S01]  /*0000*/  LDC R1, c[0x0][0x37c] ;  /* 0x0000df00ff017b82 */ /* 0x000fe20000000800 */
[----:B------:R-:W0:Y:S07]  /*0010*/  S2R R11, SR_TID.X ;  /* 0x00000000000b7919 */ /* 0x000e2e0000002100 */
[----:B------:R-:W1:Y:S01]  /*0020*/  S2UR UR5, SR_CgaCtaId ;  /* 0x00000000000579c3 */ /* 0x000e620000008800 */
[----:B------:R-:W0:Y:S01]  /*0030*/  LDCU UR4, c[0x0][0x3a0] ;  /* 0x00007400ff0477ac */ /* 0x000e220008000800 */
[----:B------:R-:W-:Y:S01]  /*0040*/  BSSY.RECONVERGENT B0, `(.L_x_27) ;  /* 0x0000025000007945 */ /* 0x000fe20003800200 */
[----:B------:R-:W2:Y:S05]  /*0050*/  LDCU.64 UR8, c[0x0][0x358] ;  /* 0x00006b00ff0877ac */ /* 0x000eaa0008000a00 */
[----:B------:R-:W3:Y:S08]  /*0060*/  S2UR UR6, SR_CTAID.X ;  /* 0x00000000000679c3 */ /* 0x000ef00000002500 */
[----:B------:R-:W3:Y:S01]  /*0070*/  LDC R0, c[0x0][0x360] ;  /* 0x0000d800ff007b82 */ /* 0x000ee20000000800 */
[----:B0-----:R-:W-:Y:S01]  /*0080*/  ISETP.GE.AND P1, PT, R11, UR4, PT ;  /* 0x000000040b007c0c */ /* 0x001fe2000bf26270 */
[----:B------:R-:W-:-:S02]  /*0090*/  UMOV UR4, 0x400 ;  /* 0x0000040000047882 */ /* 0x000fc40000000000 */
[----:B-1----:R-:W-:Y:S01]  /*00a0*/  ULEA UR4, UR5, UR4, 0x18 ;  /* 0x0000000405047291 */ /* 0x002fe2000f8ec0ff */
[----:B------:R-:W0:Y:S01]  /*00b0*/  LDCU UR5, c[0x0][0x3a4] ;  /* 0x00007480ff0577ac */ /* 0x000e220008000800 */
[----:B---3--:R-:W-:-:S04]  /*00c0*/  IMAD R0, R0, UR6, R11 ;  /* 0x0000000600007c24 */ /* 0x008fc8000f8e020b */
[----:B------:R-:W-:-:S04]  /*00d0*/  LEA R8, R11, UR4, 0x2 ;  /* 0x000000040b087c11 */ /* 0x000fc8000f8e10ff */
[----:B------:R-:W-:-:S05]  /*00e0*/  @!P1 MOV R3, 0x7fffffff ;  /* 0x7fffffff00039802 */ /* 0x000fca0000000f00 */
[----:B------:R1:W-:Y:S01]  /*00f0*/  @!P1 STS [R8], R3 ;  /* 0x0000000308009388 */ /* 0x0003e20000000800 */
[----:B------:R-:W-:Y:S01]  /*0100*/  BAR.SYNC.DEFER_BLOCKING 0x0 ;  /* 0x0000000000007b1d */ /* 0x000fe20000010000 */
[----:B0-----:R-:W-:-:S13]  /*0110*/  ISETP.GE.AND P0, PT, R0, UR5, PT ;  /* 0x0000000500007c0c */ /* 0x001fda000bf06270 */
[----:B-12---:R-:W-:Y:S05]  /*0120*/  @P0 BRA `(.L_x_28) ;  /* 0x0000000000580947 */ /* 0x006fea0003800000 */
        /* <DEDUP_REMOVED lines=9> */
[----:B--2---:R-:W-:-:S13]  /*01c0*/  ISETP.NE.AND P2, PT, R4, R7, PT ;  /* 0x000000070400720c */ /* 0x004fda0003f45270 */
[----:B------:R-:W-:Y:S05]  /*01d0*/  @!P2 BRA `(.L_x_28) ;  /* 0x00000000002ca947 */ /* 0x000fea0003800000 */
[----:B------:R0:W5:Y:S01]  /*01e0*/  LDG.E R2, desc[UR8][R2.64+0x8] ;  /* 0x0000080802027981 */ /* 0x000162000c1e1900 */
[----:B------:R-:W-:Y:S01]  /*01f0*/  ISETP.GT.AND P2, PT, R4, 0xff, PT ;  /* 0x000000ff0400780c */ /* 0x000fe20003f44270 */
[----:B------:R-:W-:Y:S01]  /*0200*/  BSSY.RECONVERGENT B1, `(.L_x_29) ;  /* 0x0000005000017945 */ /* 0x000fe20003800200 */
[----:B------:R-:W-:-:S11]  /*0210*/  ISETP.GT.AND P3, PT, R7, 0xff, PT ;  /* 0x000000ff0700780c */ /* 0x000fd60003f64270 */
[----:B0-----:R-:W-:Y:S05]  /*0220*/  @P2 BRA `(.L_x_30) ;  /* 0x0000000000082947 */ /* 0x001fea0003800000 */
[----:B------:R-:W-:-:S05]  /*0230*/  LEA R3, R4, UR4, 0x2 ;  /* 0x0000000404037c11 */ /* 0x000fca000f8e10ff */
[----:B-----5:R0:W-:Y:S02]  /*0240*/  ATOMS.MIN.S32 RZ, [R3], R2 ;  /* 0x0000000203ff738c */ /* 0x0201e40000800200 */
.L_x_30:
[----:B------:R-:W-:Y:S05]  /*0250*/  BSYNC.RECONVERGENT B1 ;  /* 0x0000000000017941 */ /* 0x000fea0003800200 */
.L_x_29:
[----:B------:R-:W-:Y:S05]  /*0260*/  @P3 BRA `(.L_x_28) ;  /* 0x0000000000083947 */ /* 0x000fea0003800000 */
[----:B------:R-:W-:-:S05]  /*0270*/  LEA R7, R7, UR4, 0x2 ;  /* 0x0000000407077c11 */ /* 0x000fca000f8e10ff */
[----:B-----5:R1:W-:Y:S02]  /*0280*/  ATOMS.MIN.S32 RZ, [R7], R2 ;  /* 0x0000000207ff738c */ /* 0x0203e40000800200 */
.L_x_28:
[----:B------:R-:W-:Y:S05]  /*0290*/  BSYNC.RECONVERGENT B0 ;  /* 0x0000000000007941 */ /* 0x000fea0003800200 */
.L_x_27:
[----:B------:R-:W-:Y:S06]  /*02a0*/  BAR.SYNC.DEFER_BLOCKING 0x0 ;  /* 0x0000000000007b1d */ /* 0x000fec0000010000 */
[----:B------:R-:W-:Y:S04]  /*02b0*/  BSSY.RECONVERGENT B0, `(.L_x_31) ;  /* 0x0000008000007945 */ /* 0x000fe80003800200 */
[----:B------:R-:W-:Y:S05]  /*02c0*/  @P1 BRA `(.L_x_32) ;  /* 0x0000000000181947 */ /* 0x000fea0003800000 */
[----:B------:R-:W2:Y:S02]  /*02d0*/  LDS R5, [R8] ;  /* 0x0000000008057984 */ /* 0x000ea40000000800 */
[----:B--2---:R-:W-:-:S13]  /*02e0*/  ISETP.NE.AND P1, PT, R5, 0x7fffffff, PT ;  /* 0x7fffffff0500780c */ /* 0x004fda0003f25270 */
[----:B------:R-:W-:Y:S05]  /*02f0*/  @!P1 BRA `(.L_x_32) ;  /* 0x00000000000c9947 */ /* 0x000fea0003800000 */
[----:B01---5:R-:W0:Y:S02]  /*0300*/  LDC.64 R2, c[0x0][0x398] ;  /* 0x0000e600ff027b82 */ /* 0x023e240000000a00 */
[----:B0-----:R-:W-:-:S05]  /*0310*/  IMAD.WIDE.U32 R2, R11, 0x4, R2 ;  /* 0x000000040b027825 */ /* 0x001fca00078e0002 */
[----:B------:R2:W-:Y:S02]  /*0320*/  REDG.E.MIN.S32.STRONG.GPU desc[UR8][R2.64], R5 ;  /* 0x000000050200798e */ /* 0x0005e4000c92e308 */
.L_x_32:
[----:B------:R-:W-:Y:S05]  /*0330*/  BSYNC.RECONVERGENT B0 ;  /* 0x0000000000007941 */ /* 0x000fea0003800200 */
.L_x_31:
[----:B------:R-:W-:Y:S06]  /*0340*/  BAR.SYNC.DEFER_BLOCKING 0x0 ;  /* 0x0000000000007b1d */ /* 0x000fec0000010000 */
[----:B------:R-:W-:Y:S05]  /*0350*/  @P0 EXIT ;  /* 0x000000000000094d */ /* 0x000fea0003800000 */
[----:B012--5:R-:W0:Y:S08]  /*0360*/  LDC.64 R2, c[0x0][0x380] ;  /* 0x0000e000ff027b82 */ /* 0x027e300000000a00 */
        /* <DEDUP_REMOVED lines=9> */
[----:B------:R-:W-:Y:S05]  /*0400*/  @!P0 EXIT ;  /* 0x000000000000894d */ /* 0x000fea0003800000 */
[----:B------:R-:W0:Y:S01]  /*0410*/  LDC.64 R4, c[0x0][0x398] ;  /* 0x0000e600ff047b82 */ /* 0x000e220000000a00 */
[----:B------:R-:W2:Y:S01]  /*0420*/  LDG.E R6, desc[UR8][R6.64+0x8] ;  /* 0x0000080806067981 */ /* 0x000ea2000c1e1900 */
[----:B0-----:R-:W-:-:S06]  /*0430*/  IMAD.WIDE R2, R9, 0x4, R4 ;  /* 0x0000000409027825 */ /* 0x001fcc00078e0204 */
[----:B------:R-:W2:Y:S01]  /*0440*/  LDG.E R3, desc[UR8][R2.64] ;  /* 0x0000000802037981 */ /* 0x000ea2000c1e1900 */
[----:B------:R-:W-:Y:S01]  /*0450*/  BSSY.RECONVERGENT B0, `(.L_x_33) ;  /* 0x0000007000007945 */ /* 0x000fe20003800200 */
[----:B------:R-:W-:Y:S01]  /*0460*/  IMAD.WIDE R4, R11, 0x4, R4 ;  /* 0x000000040b047825 */ /* 0x000fe200078e0204 */
[----:B--2---:R-:W-:-:S13]  /*0470*/  ISETP.NE.AND P0, PT, R6, R3, PT ;  /* 0x000000030600720c */ /* 0x004fda0003f05270 */
[----:B------:R-:W-:Y:S05]  /*0480*/  @P0 BRA `(.L_x_34) ;  /* 0x00000000000c0947 */ /* 0x000fea0003800000 */
[----:B------:R-:W0:Y:S02]  /*0490*/  LDC.64 R2, c[0x0][0x390] ;  /* 0x0000e400ff027b82 */ /* 0x000e240000000a00 */
[----:B0-----:R-:W-:-:S05]  /*04a0*/  IMAD.WIDE R2, R9, 0x4, R2 ;  /* 0x0000000409027825 */ /* 0x001fca00078e0202 */
[----:B------:R0:W5:Y:S02]  /*04b0*/  ATOMG.E.EXCH.STRONG.GPU PT, RZ, desc[UR8][R2.64], R0 ;  /* 0x8000000002ff79a8 */ /* 0x000164000c1ef108 */
.L_x_34:
[----:B------:R-:W-:Y:S05]  /*04c0*/  BSYNC.RECONVERGENT B0 ;  /* 0x0000000000007941 */ /* 0x000fea0003800200 */
.L_x_33:
[----:B------:R-:W2:Y:S02]  /*04d0*/  LDG.E R5, desc[UR8][R4.64] ;  /* 0x0000000804057981 */ /* 0x000ea4000c1e1900 */
[----:B--2---:R-:W-:-:S13]  /*04e0*/  ISETP.NE.AND P0, PT, R6, R5, PT ;  /* 0x000000050600720c */ /* 0x004fda0003f05270 */
[----:B------:R-:W-:Y:S05]  /*04f0*/  @P0 EXIT ;  /* 0x000000000000094d */ /* 0x000fea0003800000 */
[----:B0-----:R-:W0:Y:S02]  /*0500*/  LDC.64 R2, c[0x0][0x390] ;  /* 0x0000e400ff027b82 */ /* 0x001e240000000a00 */
[----:B0-----:R-:W-:-:S05]  /*0510*/  IMAD.WIDE R2, R11, 0x4, R2 ;  /* 0x000000040b027825 */ /* 0x001fca00078e0202 */
[----:B------:R-:W-:Y:S01]  /*0520*/  ATOMG.E.EXCH.STRONG.GPU PT, RZ, desc[UR8][R2.64], R0 ;  /* 0x8000000002ff79a8 */ /* 0x000fe2000c1ef108 */
[----:B------:R-:W-:Y:S05]  /*0530*/  EXIT ;  /* 0x000000000000794d */ /* 0x000fea0003800000 */
.L_x_35:
        /* <DEDUP_REMOVED lines=12> */
.L_x_41:


//--------------------- .text._Z13adjustWeightsP4Edgeii --------------------------
	.section	.text._Z13adjustWeightsP4Edgeii,"ax",@progbits
	.align	128
        .global         _Z13adjustWeightsP4Edgeii
        .type           _Z13adjustWeightsP4Edgeii,@function
        .size           _Z13adjustWeightsP4Edgeii,(.L_x_42 - _Z13adjustWeightsP4Edgeii)
        .other          _Z13adjustWeightsP4Edgeii,@"STO_CUDA_ENTRY STV_DEFAULT"
_Z13adjustWeightsP4Edgeii:
.text._Z13adjustWeightsP4Edgeii:
        /* <DEDUP_REMOVED lines=9> */
[----:B------:R-:W1:Y:S07]  /*0090*/  LDCU.64 UR4, c[0x0][0x358] ;  /* 0x00006b00ff0477ac */ /* 0x000e6e0008000a00 */
[----:B------:R-:W2:Y:S01]  /*00a0*/  LDC R8, c[0x0][0x38c] ;  /* 0x0000e300ff087b82 */ /* 0x000ea20000000800 */
[----:B0-----:R-:W-:-:S05]  /*00b0*/  IMAD.WIDE R2, R5, 0x10, R2 ;  /* 0x0000001005027825 */ /* 0x001fca00078e0202 */
[----:B-1----:R-:W3:Y:S04]  /*00c0*/  LDG.E R0, desc[UR4][R2.64+0x8] ;  /* 0x0000080402007981 */ /* 0x002ee8000c1e1900 */
[----:B------:R-:W3:Y:S01]  /*00d0*/  LDG.E R7, desc[UR4][R2.64+0xc] ;  /* 0x00000c0402077981 */ /* 0x000ee2000c1e1900 */
[----:B--2---:R-:W-:-:S04]  /*00e0*/  IABS R9, R8 ;  /* 0x0000000800097213 */ /* 0x004fc80000000000 */
[----:B------:R-:W0:Y:S08]  /*00f0*/  I2F.RP R6, R9 ;  /* 0x0000000900067306 */ /* 0x000e300000209400 */
[----:B0-----:R-:W0:Y:S02]  /*0100*/  MUFU.RCP R6, R6 ;  /* 0x0000000600067308 */ /* 0x001e240000001000 */
[----:B0-----:R-:W-:-:S06]  /*0110*/  VIADD R4, R6, 0xffffffe ;  /* 0x0ffffffe06047836 */ /* 0x001fcc0000000000 */
[----:B------:R0:W1:Y:S02]  /*0120*/  F2I.FTZ.U32.TRUNC.NTZ R5, R4 ;  /* 0x0000000400057305 */ /* 0x000064000021f000 */
[----:B0-----:R-:W-:Y:S01]  /*0130*/  IMAD.MOV.U32 R4, RZ, RZ, RZ ;  /* 0x000000ffff047224 */ /* 0x001fe200078e00ff */
[----:B-1----:R-:W-:Y:S01]  /*0140*/  IADD3 R10, PT, PT, RZ, -R5, RZ ;  /* 0x80000005ff0a7210 */ /* 0x002fe20007ffe0ff */
[----:B---3--:R-:W-:-:S04]  /*0150*/  IMAD R0, R0, R7, RZ ;  /* 0x0000000700007224 */ /* 0x008fc800078e02ff */
[----:B------:R-:W-:Y:S01]  /*0160*/  IMAD R7, R10, R9, RZ ;  /* 0x000000090a077224 */ /* 0x000fe200078e02ff */
[----:B------:R-:W-:-:S03]  /*0170*/  IABS R10, R0 ;  /* 0x00000000000a7213 */ /* 0x000fc60000000000 */
[----:B------:R-:W-:Y:S01]  /*0180*/  IMAD.HI.U32 R5, R5, R7, R4 ;  /* 0x0000000705057227 */ /* 0x000fe200078e0004 */
[----:B------:R-:W-:-:S05]  /*0190*/  ISETP.GE.AND P2, PT, R0, RZ, PT ;  /* 0x000000ff0000720c */ /* 0x000fca0003f46270 */
[----:B------:R-:W-:-:S05]  /*01a0*/  IMAD.HI.U32 R5, R5, R10, RZ ;  /* 0x0000000a05057227 */ /* 0x000fca00078e00ff */
[----:B------:R-:W-:-:S05]  /*01b0*/  IADD3 R5, PT, PT, -R5, RZ, RZ ;  /* 0x000000ff05057210 */ /* 0x000fca0007ffe1ff */
[----:B------:R-:W-:-:S05]  /*01c0*/  IMAD R4, R9, R5, R10 ;  /* 0x0000000509047224 */ /* 0x000fca00078e020a */
[----:B------:R-:W-:-:S13]  /*01d0*/  ISETP.GT.U32.AND P0, PT, R9, R4, PT ;  /* 0x000000040900720c */ /* 0x000fda0003f04070 */
[----:B------:R-:W-:Y:S01]  /*01e0*/  @!P0 IMAD.IADD R4, R4, 0x1, -R9 ;  /* 0x0000000104048824 */ /* 0x000fe200078e0a09 */
[----:B------:R-:W-:-:S04]  /*01f0*/  ISETP.NE.AND P0, PT, R8, RZ, PT ;  /* 0x000000ff0800720c */ /* 0x000fc80003f05270 */
[----:B------:R-:W-:-:S13]  /*0200*/  ISETP.GT.U32.AND P1, PT, R9, R4, PT ;  /* 0x000000040900720c */ /* 0x000fda0003f24070 */
[----:B------:R-:W-:-:S05]  /*0210*/  @!P1 IADD3 R4, PT, PT, R4, -R9, RZ ;  /* 0x8000000904049210 */ /* 0x000fca0007ffe0ff */
[----:B------:R-:W-:Y:S01]  /*0220*/  @!P2 IMAD.MOV R4, RZ, RZ, -R4 ;  /* 0x000000ffff04a224 */ /* 0x000fe200078e0a04 */
[----:B------:R-:W-:-:S05]  /*0230*/  @!P0 LOP3.LUT R4, RZ, R8, RZ, 0x33, !PT ;  /* 0x00000008ff048212 */ /* 0x000fca00078e33ff */
[----:B------:R-:W-:Y:S01]  /*0240*/  STG.E desc[UR4][R2.64+0x8], R4 ;  /* 0x0000080402007986 */ /* 0x000fe2000c101904 */
[----:B------:R-:W-:Y:S05]  /*0250*/  EXIT ;  /* 0x000000000000794d */ /* 0x000fea0003800000 */
.L_x_36:
        /* <DEDUP_REMOVED lines=10> */
.L_x_42:


//--------------------- .nv.shared._Z15checkComponentsPiS_i --------------------------
	.section	.nv.shared._Z15checkComponentsPiS_i,"aw",@nobits
	.sectionflags	@""
	.align	4
.nv.shared._Z15checkComponentsPiS_i:
	.zero		2048


//--------------------- .nv.shared.reserved.0     --------------------------
	.section	.nv.shared.reserved.0,"aw",@nobits
	.weak		__nv_reservedSMEM_offset_0_alias
	.size		__nv_reservedSMEM_offset_0_alias, 0, 64
	.other		__nv_reservedSMEM_offset_0_alias,@"STO_CUDA_RESERVED_SHARED STV_DEFAULT"
__nv_reservedSMEM_offset_0_alias:
	.zero		0
	.zero		64


//--------------------- .nv.shared._Z15mergeComponentsP4EdgePiS1_S1_S1_ii --------------------------
	.section	.nv.shared._Z15mergeComponentsP4EdgePiS1_S1_S1_ii,"aw",@nobits
	.sectionflags	@""
	.align	4
.nv.shared._Z15mergeComponentsP4EdgePiS1_S1_S1_ii:
	.zero		2052


//--------------------- .nv.shared._Z12findMinEdgesP4EdgePiS1_S1_ii --------------------------
	.section	.nv.shared._Z12findMinEdgesP4EdgePiS1_S1_ii,"aw",@nobits
	.sectionflags	@""
	.align	4
.nv.shared._Z12findMinEdgesP4EdgePiS1_S1_ii:
	.zero		2048


//--------------------- .nv.constant0._Z15checkComponentsPiS_i --------------------------
	.section	.nv.constant0._Z15checkComponentsPiS_i,"a",@progbits
	.sectionflags	@""
	.align	4
.nv.constant0._Z15checkComponentsPiS_i:
	.zero		916


//--------------------- .nv.constant0._Z13resetMinEdgesPiS_i --------------------------
	.section	.nv.constant0._Z13resetMinEdgesPiS_i,"a",@progbits
	.sectionflags	@""
	.align	4
.nv.constant0._Z13resetMinEdgesPiS_i:
	.zero		916


//--------------------- .nv.constant0._Z16initializeArraysPiS_S_i --------------------------
	.section	.nv.constant0._Z16initializeArraysPiS_S_i,"a",@progbits
	.sectionflags	@""
	.align	4
.nv.constant0._Z16initializeArraysPiS_S_i:
	.zero		924


//--------------------- .nv.constant0._Z15mergeComponentsP4EdgePiS1_S1_S1_ii --------------------------
	.section	.nv.constant0._Z15mergeComponentsP4EdgePiS1_S1_S1_ii,"a",@progbits
	.sectionflags	@""
	.align	4
.nv.constant0._Z15mergeComponentsP4EdgePiS1_S1_S1_ii:
	.zero		944


//--------------------- .nv.constant0._Z12findMinEdgesP4EdgePiS1_S1_ii --------------------------
	.section	.nv.constant0._Z12findMinEdgesP4EdgePiS1_S1_ii,"a",@progbits
	.sectionflags	@""
	.align	4
.nv.constant0._Z12findMinEdgesP4EdgePiS1_S1_ii:
	.zero		936


//--------------------- .nv.constant0._Z13adjustWeightsP4Edgeii --------------------------
	.section	.nv.constant0._Z13adjustWeightsP4Edgeii,"a",@progbits
	.sectionflags	@""
	.align	4
.nv.constant0._Z13adjustWeightsP4Edgeii:
	.zero		912


//--------------------- SYMBOLS --------------------------

	.type		.nv.reservedSmem.offset0,@object
	.size		.nv.reservedSmem.offset0,0x4
	.type		.nv.reservedSmem.cap,@object
	.size		.nv.reservedSmem.cap,0x4
